//
// Generated by NVIDIA NVVM Compiler
//
// Compiler Build ID: CL-36424714
// Cuda compilation tools, release 13.0, V13.0.88
// Based on NVVM 20.0.0
//

.version 9.0
.target sm_100
.address_size 64

	// .globl	_Z17new_edit_distanceiPmS_S_PcS0_
.const .align 8 .u64 MAX_INT;
.const .align 8 .u64 HIGH_BIT;
.const .align 4 .u32 NUM_CHARS;
// _ZZ17new_edit_distanceiPmS_S_PcS0_E5table has been demoted

.visible .entry _Z17new_edit_distanceiPmS_S_PcS0_(
	.param .u32 _Z17new_edit_distanceiPmS_S_PcS0__param_0,
	.param .u64 .ptr .align 1 _Z17new_edit_distanceiPmS_S_PcS0__param_1,
	.param .u64 .ptr .align 1 _Z17new_edit_distanceiPmS_S_PcS0__param_2,
	.param .u64 .ptr .align 1 _Z17new_edit_distanceiPmS_S_PcS0__param_3,
	.param .u64 .ptr .align 1 _Z17new_edit_distanceiPmS_S_PcS0__param_4,
	.param .u64 .ptr .align 1 _Z17new_edit_distanceiPmS_S_PcS0__param_5
)
{
	.local .align 16 .b8 	__local_depot0[144];
	.reg .b64 	%SP;
	.reg .b64 	%SPL;
	.reg .pred 	%p<102>;
	.reg .b32 	%r<484>;
	.reg .b64 	%rd<312>;
	// demoted variable
	.shared .align 4 .b8 _ZZ17new_edit_distanceiPmS_S_PcS0_E5table[16512];
	mov.u64 	%SPL, __local_depot0;
	ld.param.u32 	%r103, [_Z17new_edit_distanceiPmS_S_PcS0__param_0];
	ld.param.u64 	%rd58, [_Z17new_edit_distanceiPmS_S_PcS0__param_1];
	ld.param.u64 	%rd60, [_Z17new_edit_distanceiPmS_S_PcS0__param_2];
	cvta.to.global.u64 	%rd1, %rd60;
	add.u64 	%rd2, %SPL, 0;
	add.u64 	%rd3, %SPL, 64;
	add.u64 	%rd4, %SPL, 128;
	mov.u32 	%r1, %tid.x;
	add.s32 	%r2, %r1, 1;
	setp.ne.s32 	%p1, %r1, 0;
	shl.b32 	%r104, %r1, 4;
	mov.u32 	%r105, _ZZ17new_edit_distanceiPmS_S_PcS0_E5table;
	add.s32 	%r3, %r105, %r104;
	mov.b32 	%r106, 491510000;
	st.shared.u32 	[%r3+16], %r106;
	@%p1 bra 	$L__BB0_2;
	mov.b32 	%r108, 491510000;
	st.shared.u32 	[_ZZ17new_edit_distanceiPmS_S_PcS0_E5table], %r108;
	st.shared.u32 	[%r3+20], %r108;
	st.shared.u32 	[_ZZ17new_edit_distanceiPmS_S_PcS0_E5table+4], %r108;
	bra.uni 	$L__BB0_3;
$L__BB0_2:
	mov.b32 	%r107, 491510000;
	st.shared.u32 	[%r3+20], %r107;
$L__BB0_3:
	setp.ne.s32 	%p2, %r1, 0;
	mov.b32 	%r109, 491510000;
	st.shared.u32 	[%r3+24], %r109;
	@%p2 bra 	$L__BB0_5;
	mov.b32 	%r110, 491510000;
	st.shared.u32 	[_ZZ17new_edit_distanceiPmS_S_PcS0_E5table+8], %r110;
$L__BB0_5:
	setp.ne.s32 	%p3, %r1, 0;
	mov.b32 	%r111, 491510000;
	st.shared.u32 	[%r3+28], %r111;
	@%p3 bra 	$L__BB0_7;
	mov.b32 	%r112, 491510000;
	st.shared.u32 	[_ZZ17new_edit_distanceiPmS_S_PcS0_E5table+12], %r112;
$L__BB0_7:
	setp.ne.s32 	%p4, %r1, 0;
	mov.b32 	%r113, 491510000;
	st.shared.u32 	[%r3+2080], %r113;
	@%p4 bra 	$L__BB0_9;
	mov.b32 	%r115, 491510000;
	st.shared.u32 	[_ZZ17new_edit_distanceiPmS_S_PcS0_E5table+2064], %r115;
	st.shared.u32 	[%r3+2084], %r115;
	st.shared.u32 	[_ZZ17new_edit_distanceiPmS_S_PcS0_E5table+2068], %r115;
	bra.uni 	$L__BB0_10;
$L__BB0_9:
	mov.b32 	%r114, 491510000;
	st.shared.u32 	[%r3+2084], %r114;
$L__BB0_10:
	setp.ne.s32 	%p5, %r1, 0;
	mov.b32 	%r116, 491510000;
	st.shared.u32 	[%r3+2088], %r116;
	@%p5 bra 	$L__BB0_12;
	mov.b32 	%r117, 491510000;
	st.shared.u32 	[_ZZ17new_edit_distanceiPmS_S_PcS0_E5table+2072], %r117;
$L__BB0_12:
	setp.ne.s32 	%p6, %r1, 0;
	mov.b32 	%r118, 491510000;
	st.shared.u32 	[%r3+2092], %r118;
	@%p6 bra 	$L__BB0_14;
	mov.b32 	%r119, 491510000;
	st.shared.u32 	[_ZZ17new_edit_distanceiPmS_S_PcS0_E5table+2076], %r119;
$L__BB0_14:
	setp.ne.s32 	%p7, %r1, 0;
	mov.b32 	%r120, 491510000;
	st.shared.u32 	[%r3+4144], %r120;
	@%p7 bra 	$L__BB0_16;
	mov.b32 	%r122, 491510000;
	st.shared.u32 	[_ZZ17new_edit_distanceiPmS_S_PcS0_E5table+4128], %r122;
	st.shared.u32 	[%r3+4148], %r122;
	st.shared.u32 	[_ZZ17new_edit_distanceiPmS_S_PcS0_E5table+4132], %r122;
	bra.uni 	$L__BB0_17;
$L__BB0_16:
	mov.b32 	%r121, 491510000;
	st.shared.u32 	[%r3+4148], %r121;
$L__BB0_17:
	setp.ne.s32 	%p8, %r1, 0;
	mov.b32 	%r123, 491510000;
	st.shared.u32 	[%r3+4152], %r123;
	@%p8 bra 	$L__BB0_19;
	mov.b32 	%r124, 491510000;
	st.shared.u32 	[_ZZ17new_edit_distanceiPmS_S_PcS0_E5table+4136], %r124;
$L__BB0_19:
	setp.ne.s32 	%p9, %r1, 0;
	mov.b32 	%r125, 491510000;
	st.shared.u32 	[%r3+4156], %r125;
	@%p9 bra 	$L__BB0_21;
	mov.b32 	%r126, 491510000;
	st.shared.u32 	[_ZZ17new_edit_distanceiPmS_S_PcS0_E5table+4140], %r126;
$L__BB0_21:
	setp.ne.s32 	%p10, %r1, 0;
	mov.b32 	%r127, 491510000;
	st.shared.u32 	[%r3+6208], %r127;
	@%p10 bra 	$L__BB0_23;
	mov.b32 	%r129, 491510000;
	st.shared.u32 	[_ZZ17new_edit_distanceiPmS_S_PcS0_E5table+6192], %r129;
	st.shared.u32 	[%r3+6212], %r129;
	st.shared.u32 	[_ZZ17new_edit_distanceiPmS_S_PcS0_E5table+6196], %r129;
	bra.uni 	$L__BB0_24;
$L__BB0_23:
	mov.b32 	%r128, 491510000;
	st.shared.u32 	[%r3+6212], %r128;
$L__BB0_24:
	setp.ne.s32 	%p11, %r1, 0;
	mov.b32 	%r130, 491510000;
	st.shared.u32 	[%r3+6216], %r130;
	@%p11 bra 	$L__BB0_26;
	mov.b32 	%r131, 491510000;
	st.shared.u32 	[_ZZ17new_edit_distanceiPmS_S_PcS0_E5table+6200], %r131;
$L__BB0_26:
	setp.ne.s32 	%p12, %r1, 0;
	mov.b32 	%r132, 491510000;
	st.shared.u32 	[%r3+6220], %r132;
	@%p12 bra 	$L__BB0_28;
	mov.b32 	%r133, 491510000;
	st.shared.u32 	[_ZZ17new_edit_distanceiPmS_S_PcS0_E5table+6204], %r133;
$L__BB0_28:
	setp.ne.s32 	%p13, %r1, 0;
	mov.b32 	%r134, 491510000;
	st.shared.u32 	[%r3+8272], %r134;
	@%p13 bra 	$L__BB0_30;
	mov.b32 	%r136, 491510000;
	st.shared.u32 	[_ZZ17new_edit_distanceiPmS_S_PcS0_E5table+8256], %r136;
	st.shared.u32 	[%r3+8276], %r136;
	st.shared.u32 	[_ZZ17new_edit_distanceiPmS_S_PcS0_E5table+8260], %r136;
	bra.uni 	$L__BB0_31;
$L__BB0_30:
	mov.b32 	%r135, 491510000;
	st.shared.u32 	[%r3+8276], %r135;
$L__BB0_31:
	setp.ne.s32 	%p14, %r1, 0;
	mov.b32 	%r137, 491510000;
	st.shared.u32 	[%r3+8280], %r137;
	@%p14 bra 	$L__BB0_33;
	mov.b32 	%r138, 491510000;
	st.shared.u32 	[_ZZ17new_edit_distanceiPmS_S_PcS0_E5table+8264], %r138;
$L__BB0_33:
	setp.ne.s32 	%p15, %r1, 0;
	mov.b32 	%r139, 491510000;
	st.shared.u32 	[%r3+8284], %r139;
	@%p15 bra 	$L__BB0_35;
	mov.b32 	%r140, 491510000;
	st.shared.u32 	[_ZZ17new_edit_distanceiPmS_S_PcS0_E5table+8268], %r140;
$L__BB0_35:
	setp.ne.s32 	%p16, %r1, 0;
	mov.b32 	%r141, 491510000;
	st.shared.u32 	[%r3+10336], %r141;
	@%p16 bra 	$L__BB0_37;
	mov.b32 	%r143, 491510000;
	st.shared.u32 	[_ZZ17new_edit_distanceiPmS_S_PcS0_E5table+10320], %r143;
	st.shared.u32 	[%r3+10340], %r143;
	st.shared.u32 	[_ZZ17new_edit_distanceiPmS_S_PcS0_E5table+10324], %r143;
	bra.uni 	$L__BB0_38;
$L__BB0_37:
	mov.b32 	%r142, 491510000;
	st.shared.u32 	[%r3+10340], %r142;
$L__BB0_38:
	setp.ne.s32 	%p17, %r1, 0;
	mov.b32 	%r144, 491510000;
	st.shared.u32 	[%r3+10344], %r144;
	@%p17 bra 	$L__BB0_40;
	mov.b32 	%r145, 491510000;
	st.shared.u32 	[_ZZ17new_edit_distanceiPmS_S_PcS0_E5table+10328], %r145;
$L__BB0_40:
	setp.ne.s32 	%p18, %r1, 0;
	mov.b32 	%r146, 491510000;
	st.shared.u32 	[%r3+10348], %r146;
	@%p18 bra 	$L__BB0_42;
	mov.b32 	%r147, 491510000;
	st.shared.u32 	[_ZZ17new_edit_distanceiPmS_S_PcS0_E5table+10332], %r147;
$L__BB0_42:
	setp.ne.s32 	%p19, %r1, 0;
	mov.b32 	%r148, 491510000;
	st.shared.u32 	[%r3+12400], %r148;
	@%p19 bra 	$L__BB0_44;
	mov.b32 	%r150, 491510000;
	st.shared.u32 	[_ZZ17new_edit_distanceiPmS_S_PcS0_E5table+12384], %r150;
	st.shared.u32 	[%r3+12404], %r150;
	st.shared.u32 	[_ZZ17new_edit_distanceiPmS_S_PcS0_E5table+12388], %r150;
	bra.uni 	$L__BB0_45;
$L__BB0_44:
	mov.b32 	%r149, 491510000;
	st.shared.u32 	[%r3+12404], %r149;
$L__BB0_45:
	setp.ne.s32 	%p20, %r1, 0;
	mov.b32 	%r151, 491510000;
	st.shared.u32 	[%r3+12408], %r151;
	@%p20 bra 	$L__BB0_47;
	mov.b32 	%r152, 491510000;
	st.shared.u32 	[_ZZ17new_edit_distanceiPmS_S_PcS0_E5table+12392], %r152;
$L__BB0_47:
	setp.ne.s32 	%p21, %r1, 0;
	mov.b32 	%r153, 491510000;
	st.shared.u32 	[%r3+12412], %r153;
	@%p21 bra 	$L__BB0_49;
	mov.b32 	%r154, 491510000;
	st.shared.u32 	[_ZZ17new_edit_distanceiPmS_S_PcS0_E5table+12396], %r154;
$L__BB0_49:
	setp.ne.s32 	%p22, %r1, 0;
	mov.b32 	%r155, 491510000;
	st.shared.u32 	[%r3+14464], %r155;
	@%p22 bra 	$L__BB0_51;
	mov.b32 	%r157, 491510000;
	st.shared.u32 	[_ZZ17new_edit_distanceiPmS_S_PcS0_E5table+14448], %r157;
	st.shared.u32 	[%r3+14468], %r157;
	st.shared.u32 	[_ZZ17new_edit_distanceiPmS_S_PcS0_E5table+14452], %r157;
	bra.uni 	$L__BB0_52;
$L__BB0_51:
	mov.b32 	%r156, 491510000;
	st.shared.u32 	[%r3+14468], %r156;
$L__BB0_52:
	setp.ne.s32 	%p23, %r1, 0;
	mov.b32 	%r158, 491510000;
	st.shared.u32 	[%r3+14472], %r158;
	@%p23 bra 	$L__BB0_54;
	mov.b32 	%r159, 491510000;
	st.shared.u32 	[_ZZ17new_edit_distanceiPmS_S_PcS0_E5table+14456], %r159;
$L__BB0_54:
	setp.ne.s32 	%p24, %r1, 0;
	mov.b32 	%r160, 491510000;
	st.shared.u32 	[%r3+14476], %r160;
	@%p24 bra 	$L__BB0_56;
	mov.b32 	%r161, 491510000;
	st.shared.u32 	[_ZZ17new_edit_distanceiPmS_S_PcS0_E5table+14460], %r161;
$L__BB0_56:
	mov.b32 	%r162, 0;
	st.shared.u32 	[_ZZ17new_edit_distanceiPmS_S_PcS0_E5table+12], %r162;
	shl.b32 	%r163, %r2, 7;
	st.shared.u32 	[%r3+28], %r163;
	bar.sync 	0;
	ld.const.u64 	%rd5, [MAX_INT];
	mov.b64 	%rd64, 0;
	st.local.v2.u64 	[%rd2], {%rd64, %rd64};
	st.local.v2.u64 	[%rd3], {%rd5, %rd5};
	st.local.v2.u64 	[%rd2+16], {%rd64, %rd64};
	st.local.v2.u64 	[%rd3+16], {%rd5, %rd5};
	st.local.v2.u64 	[%rd2+32], {%rd64, %rd64};
	st.local.v2.u64 	[%rd3+32], {%rd5, %rd5};
	st.local.v2.u64 	[%rd2+48], {%rd64, %rd64};
	st.local.v2.u64 	[%rd3+48], {%rd5, %rd5};
	mov.b32 	%r164, 491510000;
	mov.b32 	%r165, 128;
	st.local.v4.u32 	[%rd4], {%r165, %r164, %r164, %r164};
	setp.lt.s32 	%p25, %r103, 64;
	@%p25 bra 	$L__BB0_137;
	mov.u32 	%r167, %ctaid.x;
	shl.b32 	%r168, %r1, 7;
	shl.b32 	%r169, %r167, 14;
	add.s32 	%r170, %r169, %r168;
	shr.u32 	%r171, %r170, 6;
	ld.const.u32 	%r4, [NUM_CHARS];
	mul.lo.s32 	%r172, %r4, %r171;
	cvta.to.global.u64 	%rd65, %rd58;
	mul.wide.s32 	%rd66, %r172, 8;
	add.s64 	%rd6, %rd65, %rd66;
	ld.const.u64 	%rd7, [HIGH_BIT];
	shr.u32 	%r173, %r103, 12;
	mul.lo.s32 	%r174, %r167, %r173;
	shl.b32 	%r5, %r174, 3;
	shr.s32 	%r175, %r103, 31;
	shr.u32 	%r176, %r175, 26;
	add.s32 	%r177, %r103, %r176;
	shr.s32 	%r6, %r177, 6;
	mov.b32 	%r450, 0;
	add.s32 	%r48, %r1, -20;
$L__BB0_58:
	mov.u32 	%r7, %r450;
	ld.local.v2.u64 	{%rd299, %rd297}, [%rd2];
	ld.local.v2.u64 	{%rd298, %rd296}, [%rd3];
	ld.local.u32 	%r452, [%rd4];
	mov.b32 	%r451, 0;
	mov.u32 	%r453, %r451;
$L__BB0_59:
	shr.u32 	%r179, %r453, 4;
	shl.b32 	%r180, %r7, 2;
	add.s32 	%r181, %r180, %r179;
	mul.wide.u32 	%rd67, %r181, 8;
	add.s64 	%rd68, %rd1, %rd67;
	ld.global.u64 	%rd69, [%rd68];
	and.b32  	%r182, %r451, 60;
	shr.u64 	%rd70, %rd69, %r182;
	shl.b64 	%rd71, %rd70, 3;
	and.b64  	%rd72, %rd71, 120;
	add.s64 	%rd73, %rd6, %rd72;
	ld.global.u64 	%rd74, [%rd73];
	or.b64  	%rd75, %rd299, %rd74;
	and.b64  	%rd76, %rd75, %rd298;
	sub.s64 	%rd77, %rd5, %rd298;
	min.u64 	%rd78, %rd5, %rd77;
	setp.lt.u64 	%p26, %rd78, %rd76;
	selp.u64 	%rd79, 1, 0, %p26;
	add.s64 	%rd80, %rd76, %rd298;
	xor.b64  	%rd81, %rd80, %rd298;
	or.b64  	%rd82, %rd81, %rd75;
	and.b64  	%rd83, %rd82, %rd298;
	or.b64  	%rd84, %rd82, %rd298;
	not.b64 	%rd85, %rd84;
	or.b64  	%rd86, %rd299, %rd85;
	shl.b64 	%rd87, %rd86, 1;
	or.b64  	%rd88, %rd87, 1;
	and.b64  	%rd299, %rd88, %rd82;
	shl.b64 	%rd89, %rd83, 1;
	or.b64  	%rd90, %rd88, %rd82;
	not.b64 	%rd91, %rd90;
	or.b64  	%rd298, %rd89, %rd91;
	and.b64  	%rd92, %rd7, %rd86;
	setp.ne.s64 	%p27, %rd92, 0;
	selp.u64 	%rd93, 1, 0, %p27;
	and.b64  	%rd94, %rd83, %rd7;
	setp.ne.s64 	%p28, %rd94, 0;
	selp.u64 	%rd95, 1, 0, %p28;
	mul.wide.s32 	%rd18, %r4, 8;
	add.s64 	%rd96, %rd73, %rd18;
	ld.global.u64 	%rd97, [%rd96];
	or.b64  	%rd98, %rd297, %rd97;
	and.b64  	%rd99, %rd98, %rd296;
	add.s64 	%rd100, %rd99, %rd79;
	add.s64 	%rd101, %rd100, %rd296;
	xor.b64  	%rd102, %rd101, %rd296;
	or.b64  	%rd103, %rd102, %rd98;
	and.b64  	%rd104, %rd103, %rd296;
	or.b64  	%rd105, %rd103, %rd296;
	not.b64 	%rd106, %rd105;
	or.b64  	%rd107, %rd297, %rd106;
	shl.b64 	%rd108, %rd107, 1;
	or.b64  	%rd109, %rd108, %rd93;
	and.b64  	%rd297, %rd109, %rd103;
	shl.b64 	%rd110, %rd104, 1;
	or.b64  	%rd111, %rd109, %rd103;
	not.b64 	%rd112, %rd111;
	or.b64  	%rd113, %rd95, %rd112;
	or.b64  	%rd296, %rd113, %rd110;
	and.b64  	%rd114, %rd7, %rd107;
	setp.eq.s64 	%p29, %rd114, 0;
	and.b64  	%rd115, %rd104, %rd7;
	setp.ne.s64 	%p30, %rd115, 0;
	selp.s32 	%r183, -1, 0, %p30;
	selp.b32 	%r184, %r183, 1, %p29;
	add.s32 	%r452, %r452, %r184;
	add.s32 	%r453, %r453, 1;
	add.s32 	%r451, %r451, 4;
	setp.ne.s32 	%p31, %r453, 64;
	@%p31 bra 	$L__BB0_59;
	st.local.v2.u64 	[%rd2], {%rd299, %rd297};
	st.local.v2.u64 	[%rd3], {%rd298, %rd296};
	st.local.u32 	[%rd4], %r452;
	ld.local.v2.u64 	{%rd303, %rd301}, [%rd2+16];
	ld.local.v2.u64 	{%rd302, %rd300}, [%rd3+16];
	ld.local.u32 	%r454, [%rd4+4];
	mov.b32 	%r455, 0;
$L__BB0_61:
	shr.u32 	%r186, %r455, 4;
	shl.b32 	%r187, %r7, 2;
	add.s32 	%r188, %r187, %r186;
	mul.wide.u32 	%rd116, %r188, 8;
	add.s64 	%rd117, %rd1, %rd116;
	ld.global.u64 	%rd118, [%rd117];
	shl.b32 	%r189, %r455, 2;
	and.b32  	%r190, %r189, 60;
	shr.u64 	%rd119, %rd118, %r190;
	shl.b64 	%rd120, %rd119, 3;
	and.b64  	%rd121, %rd120, 120;
	add.s64 	%rd122, %rd6, %rd121;
	ld.global.u64 	%rd123, [%rd122];
	or.b64  	%rd124, %rd303, %rd123;
	and.b64  	%rd125, %rd124, %rd302;
	sub.s64 	%rd126, %rd5, %rd302;
	min.u64 	%rd127, %rd5, %rd126;
	setp.lt.u64 	%p32, %rd127, %rd125;
	selp.u64 	%rd128, 1, 0, %p32;
	add.s64 	%rd129, %rd125, %rd302;
	xor.b64  	%rd130, %rd129, %rd302;
	or.b64  	%rd131, %rd130, %rd124;
	and.b64  	%rd132, %rd131, %rd302;
	or.b64  	%rd133, %rd131, %rd302;
	not.b64 	%rd134, %rd133;
	or.b64  	%rd135, %rd303, %rd134;
	shl.b64 	%rd136, %rd135, 1;
	or.b64  	%rd137, %rd136, 1;
	and.b64  	%rd303, %rd137, %rd131;
	shl.b64 	%rd138, %rd132, 1;
	or.b64  	%rd139, %rd137, %rd131;
	not.b64 	%rd140, %rd139;
	or.b64  	%rd302, %rd138, %rd140;
	and.b64  	%rd141, %rd7, %rd135;
	setp.ne.s64 	%p33, %rd141, 0;
	selp.u64 	%rd142, 1, 0, %p33;
	and.b64  	%rd143, %rd132, %rd7;
	setp.ne.s64 	%p34, %rd143, 0;
	selp.u64 	%rd144, 1, 0, %p34;
	add.s64 	%rd145, %rd122, %rd18;
	ld.global.u64 	%rd146, [%rd145];
	or.b64  	%rd147, %rd301, %rd146;
	and.b64  	%rd148, %rd147, %rd300;
	add.s64 	%rd149, %rd148, %rd128;
	add.s64 	%rd150, %rd149, %rd300;
	xor.b64  	%rd151, %rd150, %rd300;
	or.b64  	%rd152, %rd151, %rd147;
	and.b64  	%rd153, %rd152, %rd300;
	or.b64  	%rd154, %rd152, %rd300;
	not.b64 	%rd155, %rd154;
	or.b64  	%rd156, %rd301, %rd155;
	shl.b64 	%rd157, %rd156, 1;
	or.b64  	%rd158, %rd157, %rd142;
	and.b64  	%rd301, %rd158, %rd152;
	shl.b64 	%rd159, %rd153, 1;
	or.b64  	%rd160, %rd158, %rd152;
	not.b64 	%rd161, %rd160;
	or.b64  	%rd162, %rd144, %rd161;
	or.b64  	%rd300, %rd162, %rd159;
	and.b64  	%rd163, %rd7, %rd156;
	setp.eq.s64 	%p35, %rd163, 0;
	and.b64  	%rd164, %rd153, %rd7;
	setp.ne.s64 	%p36, %rd164, 0;
	selp.s32 	%r191, -1, 0, %p36;
	selp.b32 	%r192, %r191, 1, %p35;
	add.s32 	%r454, %r454, %r192;
	add.s32 	%r455, %r455, 1;
	setp.ne.s32 	%p37, %r455, 64;
	@%p37 bra 	$L__BB0_61;
	st.local.v2.u64 	[%rd2+16], {%rd303, %rd301};
	st.local.v2.u64 	[%rd3+16], {%rd302, %rd300};
	st.local.u32 	[%rd4+4], %r454;
	ld.local.v2.u64 	{%rd307, %rd305}, [%rd2+32];
	ld.local.v2.u64 	{%rd306, %rd304}, [%rd3+32];
	ld.local.u32 	%r456, [%rd4+8];
	mov.b32 	%r457, 0;
$L__BB0_63:
	shr.u32 	%r194, %r457, 4;
	shl.b32 	%r195, %r7, 2;
	add.s32 	%r196, %r195, %r194;
	mul.wide.u32 	%rd165, %r196, 8;
	add.s64 	%rd166, %rd1, %rd165;
	ld.global.u64 	%rd167, [%rd166];
	shl.b32 	%r197, %r457, 2;
	and.b32  	%r198, %r197, 60;
	shr.u64 	%rd168, %rd167, %r198;
	shl.b64 	%rd169, %rd168, 3;
	and.b64  	%rd170, %rd169, 120;
	add.s64 	%rd171, %rd6, %rd170;
	ld.global.u64 	%rd172, [%rd171];
	or.b64  	%rd173, %rd307, %rd172;
	and.b64  	%rd174, %rd173, %rd306;
	sub.s64 	%rd175, %rd5, %rd306;
	min.u64 	%rd176, %rd5, %rd175;
	setp.lt.u64 	%p38, %rd176, %rd174;
	selp.u64 	%rd177, 1, 0, %p38;
	add.s64 	%rd178, %rd174, %rd306;
	xor.b64  	%rd179, %rd178, %rd306;
	or.b64  	%rd180, %rd179, %rd173;
	and.b64  	%rd181, %rd180, %rd306;
	or.b64  	%rd182, %rd180, %rd306;
	not.b64 	%rd183, %rd182;
	or.b64  	%rd184, %rd307, %rd183;
	shl.b64 	%rd185, %rd184, 1;
	or.b64  	%rd186, %rd185, 1;
	and.b64  	%rd307, %rd186, %rd180;
	shl.b64 	%rd187, %rd181, 1;
	or.b64  	%rd188, %rd186, %rd180;
	not.b64 	%rd189, %rd188;
	or.b64  	%rd306, %rd187, %rd189;
	and.b64  	%rd190, %rd7, %rd184;
	setp.ne.s64 	%p39, %rd190, 0;
	selp.u64 	%rd191, 1, 0, %p39;
	and.b64  	%rd192, %rd181, %rd7;
	setp.ne.s64 	%p40, %rd192, 0;
	selp.u64 	%rd193, 1, 0, %p40;
	add.s64 	%rd194, %rd171, %rd18;
	ld.global.u64 	%rd195, [%rd194];
	or.b64  	%rd196, %rd305, %rd195;
	and.b64  	%rd197, %rd196, %rd304;
	add.s64 	%rd198, %rd197, %rd177;
	add.s64 	%rd199, %rd198, %rd304;
	xor.b64  	%rd200, %rd199, %rd304;
	or.b64  	%rd201, %rd200, %rd196;
	and.b64  	%rd202, %rd201, %rd304;
	or.b64  	%rd203, %rd201, %rd304;
	not.b64 	%rd204, %rd203;
	or.b64  	%rd205, %rd305, %rd204;
	shl.b64 	%rd206, %rd205, 1;
	or.b64  	%rd207, %rd206, %rd191;
	and.b64  	%rd305, %rd207, %rd201;
	shl.b64 	%rd208, %rd202, 1;
	or.b64  	%rd209, %rd207, %rd201;
	not.b64 	%rd210, %rd209;
	or.b64  	%rd211, %rd193, %rd210;
	or.b64  	%rd304, %rd211, %rd208;
	and.b64  	%rd212, %rd7, %rd205;
	setp.eq.s64 	%p41, %rd212, 0;
	and.b64  	%rd213, %rd202, %rd7;
	setp.ne.s64 	%p42, %rd213, 0;
	selp.s32 	%r199, -1, 0, %p42;
	selp.b32 	%r200, %r199, 1, %p41;
	add.s32 	%r456, %r456, %r200;
	add.s32 	%r457, %r457, 1;
	setp.ne.s32 	%p43, %r457, 64;
	@%p43 bra 	$L__BB0_63;
	st.local.v2.u64 	[%rd2+32], {%rd307, %rd305};
	st.local.v2.u64 	[%rd3+32], {%rd306, %rd304};
	st.local.u32 	[%rd4+8], %r456;
	ld.local.v2.u64 	{%rd311, %rd309}, [%rd2+48];
	ld.local.v2.u64 	{%rd310, %rd308}, [%rd3+48];
	ld.local.u32 	%r458, [%rd4+12];
	mov.b32 	%r459, 0;
$L__BB0_65:
	shr.u32 	%r202, %r459, 4;
	shl.b32 	%r203, %r7, 2;
	add.s32 	%r204, %r203, %r202;
	mul.wide.u32 	%rd214, %r204, 8;
	add.s64 	%rd215, %rd1, %rd214;
	ld.global.u64 	%rd216, [%rd215];
	shl.b32 	%r205, %r459, 2;
	and.b32  	%r206, %r205, 60;
	shr.u64 	%rd217, %rd216, %r206;
	shl.b64 	%rd218, %rd217, 3;
	and.b64  	%rd219, %rd218, 120;
	add.s64 	%rd220, %rd6, %rd219;
	ld.global.u64 	%rd221, [%rd220];
	or.b64  	%rd222, %rd311, %rd221;
	and.b64  	%rd223, %rd222, %rd310;
	sub.s64 	%rd224, %rd5, %rd310;
	min.u64 	%rd225, %rd5, %rd224;
	setp.lt.u64 	%p44, %rd225, %rd223;
	selp.u64 	%rd226, 1, 0, %p44;
	add.s64 	%rd227, %rd223, %rd310;
	xor.b64  	%rd228, %rd227, %rd310;
	or.b64  	%rd229, %rd228, %rd222;
	and.b64  	%rd230, %rd229, %rd310;
	or.b64  	%rd231, %rd229, %rd310;
	not.b64 	%rd232, %rd231;
	or.b64  	%rd233, %rd311, %rd232;
	shl.b64 	%rd234, %rd233, 1;
	or.b64  	%rd235, %rd234, 1;
	and.b64  	%rd311, %rd235, %rd229;
	shl.b64 	%rd236, %rd230, 1;
	or.b64  	%rd237, %rd235, %rd229;
	not.b64 	%rd238, %rd237;
	or.b64  	%rd310, %rd236, %rd238;
	and.b64  	%rd239, %rd7, %rd233;
	setp.ne.s64 	%p45, %rd239, 0;
	selp.u64 	%rd240, 1, 0, %p45;
	and.b64  	%rd241, %rd230, %rd7;
	setp.ne.s64 	%p46, %rd241, 0;
	selp.u64 	%rd242, 1, 0, %p46;
	add.s64 	%rd243, %rd220, %rd18;
	ld.global.u64 	%rd244, [%rd243];
	or.b64  	%rd245, %rd309, %rd244;
	and.b64  	%rd246, %rd245, %rd308;
	add.s64 	%rd247, %rd246, %rd226;
	add.s64 	%rd248, %rd247, %rd308;
	xor.b64  	%rd249, %rd248, %rd308;
	or.b64  	%rd250, %rd249, %rd245;
	and.b64  	%rd251, %rd250, %rd308;
	or.b64  	%rd252, %rd250, %rd308;
	not.b64 	%rd253, %rd252;
	or.b64  	%rd254, %rd309, %rd253;
	shl.b64 	%rd255, %rd254, 1;
	or.b64  	%rd256, %rd255, %rd240;
	and.b64  	%rd309, %rd256, %rd250;
	shl.b64 	%rd257, %rd251, 1;
	or.b64  	%rd258, %rd256, %rd250;
	not.b64 	%rd259, %rd258;
	or.b64  	%rd260, %rd242, %rd259;
	or.b64  	%rd308, %rd260, %rd257;
	and.b64  	%rd261, %rd7, %rd254;
	setp.eq.s64 	%p47, %rd261, 0;
	and.b64  	%rd262, %rd251, %rd7;
	setp.ne.s64 	%p48, %rd262, 0;
	selp.s32 	%r207, -1, 0, %p48;
	selp.b32 	%r208, %r207, 1, %p47;
	add.s32 	%r458, %r458, %r208;
	add.s32 	%r459, %r459, 1;
	setp.ne.s32 	%p49, %r459, 64;
	@%p49 bra 	$L__BB0_65;
	setp.ne.s32 	%p50, %r1, 0;
	st.local.v2.u64 	[%rd2+48], {%rd311, %rd309};
	st.local.v2.u64 	[%rd3+48], {%rd310, %rd308};
	st.local.u32 	[%rd4+12], %r458;
	bar.sync 	0;
	add.s32 	%r210, %r203, -4;
	and.b32  	%r211, %r210, 12;
	add.s32 	%r212, %r3, %r211;
	ld.shared.u32 	%r213, [%r212+16];
	add.s32 	%r214, %r213, 64;
	ld.shared.u32 	%r215, [%r3];
	ld.local.v4.u32 	{%r216, %r217, %r218, %r219}, [%rd4];
	add.s32 	%r220, %r217, %r215;
	min.s32 	%r221, %r214, %r220;
	ld.shared.u32 	%r222, [%r3+4];
	add.s32 	%r223, %r218, %r222;
	min.s32 	%r224, %r221, %r223;
	ld.shared.u32 	%r225, [%r3+8];
	add.s32 	%r226, %r219, %r225;
	min.s32 	%r227, %r224, %r226;
	ld.shared.u32 	%r228, [%r3+12];
	add.s32 	%r229, %r216, %r228;
	min.s32 	%r30, %r227, %r229;
	ld.shared.u32 	%r230, [%r212+2080];
	add.s32 	%r231, %r230, 64;
	ld.shared.u32 	%r232, [%r3+2064];
	add.s32 	%r233, %r217, %r232;
	min.s32 	%r234, %r231, %r233;
	ld.shared.u32 	%r235, [%r3+2068];
	add.s32 	%r236, %r218, %r235;
	min.s32 	%r237, %r234, %r236;
	ld.shared.u32 	%r238, [%r3+2072];
	add.s32 	%r239, %r219, %r238;
	min.s32 	%r240, %r237, %r239;
	ld.shared.u32 	%r241, [%r3+2076];
	add.s32 	%r242, %r216, %r241;
	min.s32 	%r31, %r240, %r242;
	ld.shared.u32 	%r243, [%r212+4144];
	add.s32 	%r244, %r243, 64;
	ld.shared.u32 	%r245, [%r3+4128];
	add.s32 	%r246, %r217, %r245;
	min.s32 	%r247, %r244, %r246;
	ld.shared.u32 	%r248, [%r3+4132];
	add.s32 	%r249, %r218, %r248;
	min.s32 	%r250, %r247, %r249;
	ld.shared.u32 	%r251, [%r3+4136];
	add.s32 	%r252, %r219, %r251;
	min.s32 	%r253, %r250, %r252;
	ld.shared.u32 	%r254, [%r3+4140];
	add.s32 	%r255, %r216, %r254;
	min.s32 	%r32, %r253, %r255;
	ld.shared.u32 	%r256, [%r212+6208];
	add.s32 	%r257, %r256, 64;
	ld.shared.u32 	%r258, [%r3+6192];
	add.s32 	%r259, %r217, %r258;
	min.s32 	%r260, %r257, %r259;
	ld.shared.u32 	%r261, [%r3+6196];
	add.s32 	%r262, %r218, %r261;
	min.s32 	%r263, %r260, %r262;
	ld.shared.u32 	%r264, [%r3+6200];
	add.s32 	%r265, %r219, %r264;
	min.s32 	%r266, %r263, %r265;
	ld.shared.u32 	%r267, [%r3+6204];
	add.s32 	%r268, %r216, %r267;
	min.s32 	%r33, %r266, %r268;
	ld.shared.u32 	%r269, [%r212+8272];
	add.s32 	%r270, %r269, 64;
	ld.shared.u32 	%r271, [%r3+8256];
	add.s32 	%r272, %r217, %r271;
	min.s32 	%r273, %r270, %r272;
	ld.shared.u32 	%r274, [%r3+8260];
	add.s32 	%r275, %r218, %r274;
	min.s32 	%r276, %r273, %r275;
	ld.shared.u32 	%r277, [%r3+8264];
	add.s32 	%r278, %r219, %r277;
	min.s32 	%r279, %r276, %r278;
	ld.shared.u32 	%r280, [%r3+8268];
	add.s32 	%r281, %r216, %r280;
	min.s32 	%r34, %r279, %r281;
	ld.shared.u32 	%r282, [%r212+10336];
	add.s32 	%r283, %r282, 64;
	ld.shared.u32 	%r284, [%r3+10320];
	add.s32 	%r285, %r217, %r284;
	min.s32 	%r286, %r283, %r285;
	ld.shared.u32 	%r287, [%r3+10324];
	add.s32 	%r288, %r218, %r287;
	min.s32 	%r289, %r286, %r288;
	ld.shared.u32 	%r290, [%r3+10328];
	add.s32 	%r291, %r219, %r290;
	min.s32 	%r292, %r289, %r291;
	ld.shared.u32 	%r293, [%r3+10332];
	add.s32 	%r294, %r216, %r293;
	min.s32 	%r35, %r292, %r294;
	ld.shared.u32 	%r295, [%r212+12400];
	add.s32 	%r296, %r295, 64;
	ld.shared.u32 	%r297, [%r3+12384];
	add.s32 	%r298, %r217, %r297;
	min.s32 	%r299, %r296, %r298;
	ld.shared.u32 	%r300, [%r3+12388];
	add.s32 	%r301, %r218, %r300;
	min.s32 	%r302, %r299, %r301;
	ld.shared.u32 	%r303, [%r3+12392];
	add.s32 	%r304, %r219, %r303;
	min.s32 	%r305, %r302, %r304;
	ld.shared.u32 	%r306, [%r3+12396];
	add.s32 	%r307, %r216, %r306;
	min.s32 	%r36, %r305, %r307;
	ld.shared.u32 	%r308, [%r212+14464];
	add.s32 	%r309, %r308, 64;
	ld.shared.u32 	%r310, [%r3+14448];
	add.s32 	%r311, %r217, %r310;
	min.s32 	%r312, %r309, %r311;
	ld.shared.u32 	%r313, [%r3+14452];
	add.s32 	%r314, %r218, %r313;
	min.s32 	%r315, %r312, %r314;
	ld.shared.u32 	%r316, [%r3+14456];
	add.s32 	%r317, %r219, %r316;
	min.s32 	%r318, %r315, %r317;
	ld.shared.u32 	%r319, [%r3+14460];
	add.s32 	%r320, %r216, %r319;
	min.s32 	%r37, %r318, %r320;
	bar.sync 	0;
	and.b32  	%r321, %r203, 12;
	add.s32 	%r38, %r3, %r321;
	mov.u32 	%r322, _ZZ17new_edit_distanceiPmS_S_PcS0_E5table;
	add.s32 	%r39, %r322, %r211;
	add.s32 	%r40, %r322, %r321;
	@%p50 bra 	$L__BB0_68;
	ld.shared.u32 	%r323, [%r39];
	add.s32 	%r324, %r323, 64;
	st.shared.u32 	[%r40], %r324;
	st.shared.u32 	[%r38+16], %r30;
	ld.shared.u32 	%r325, [%r39+2064];
	add.s32 	%r326, %r325, 64;
	st.shared.u32 	[%r40+2064], %r326;
	bra.uni 	$L__BB0_69;
$L__BB0_68:
	st.shared.u32 	[%r38+16], %r30;
$L__BB0_69:
	setp.ne.s32 	%p51, %r1, 0;
	st.shared.u32 	[%r38+2080], %r31;
	@%p51 bra 	$L__BB0_71;
	ld.shared.u32 	%r327, [%r39+4128];
	add.s32 	%r328, %r327, 64;
	st.shared.u32 	[%r40+4128], %r328;
$L__BB0_71:
	setp.ne.s32 	%p52, %r1, 0;
	st.shared.u32 	[%r38+4144], %r32;
	@%p52 bra 	$L__BB0_73;
	ld.shared.u32 	%r329, [%r39+6192];
	add.s32 	%r330, %r329, 64;
	st.shared.u32 	[%r40+6192], %r330;
$L__BB0_73:
	setp.ne.s32 	%p53, %r1, 0;
	st.shared.u32 	[%r38+6208], %r33;
	@%p53 bra 	$L__BB0_75;
	ld.shared.u32 	%r331, [%r39+8256];
	add.s32 	%r332, %r331, 64;
	st.shared.u32 	[%r40+8256], %r332;
$L__BB0_75:
	setp.ne.s32 	%p54, %r1, 0;
	st.shared.u32 	[%r38+8272], %r34;
	@%p54 bra 	$L__BB0_77;
	ld.shared.u32 	%r333, [%r39+10320];
	add.s32 	%r334, %r333, 64;
	st.shared.u32 	[%r40+10320], %r334;
$L__BB0_77:
	setp.ne.s32 	%p55, %r1, 0;
	st.shared.u32 	[%r38+10336], %r35;
	@%p55 bra 	$L__BB0_79;
	ld.shared.u32 	%r335, [%r39+12384];
	add.s32 	%r336, %r335, 64;
	st.shared.u32 	[%r40+12384], %r336;
$L__BB0_79:
	setp.ne.s32 	%p56, %r1, 0;
	st.shared.u32 	[%r38+12400], %r36;
	@%p56 bra 	$L__BB0_81;
	ld.shared.u32 	%r337, [%r39+14448];
	add.s32 	%r338, %r337, 64;
	st.shared.u32 	[%r40+14448], %r338;
$L__BB0_81:
	add.s32 	%r41, %r1, 1;
	setp.lt.u32 	%p57, %r1, 20;
	st.shared.u32 	[%r38+14464], %r37;
	bar.sync 	0;
	@%p57 bra 	$L__BB0_114;
	ld.shared.u32 	%r462, [%r38+16];
	mov.u32 	%r461, %r1;
$L__BB0_83:
	shl.b32 	%r339, %r461, 4;
	add.s32 	%r340, %r40, %r339;
	ld.shared.u32 	%r341, [%r340];
	sub.s32 	%r342, %r41, %r461;
	shl.b32 	%r343, %r342, 7;
	add.s32 	%r45, %r341, %r343;
	setp.le.u32 	%p58, %r462, %r45;
	@%p58 bra 	$L__BB0_85;
	st.shared.u32 	[%r38+16], %r45;
	mov.u32 	%r462, %r45;
$L__BB0_85:
	add.s32 	%r47, %r461, -1;
	setp.gt.s32 	%p59, %r461, 0;
	setp.ge.u32 	%p60, %r47, %r48;
	and.pred  	%p61, %p59, %p60;
	mov.u32 	%r461, %r47;
	@%p61 bra 	$L__BB0_83;
	add.s32 	%r49, %r40, 2064;
	ld.shared.u32 	%r465, [%r38+2080];
	mov.u32 	%r464, %r1;
$L__BB0_87:
	shl.b32 	%r345, %r464, 4;
	add.s32 	%r346, %r49, %r345;
	ld.shared.u32 	%r347, [%r346];
	sub.s32 	%r348, %r41, %r464;
	shl.b32 	%r349, %r348, 7;
	add.s32 	%r53, %r347, %r349;
	setp.le.u32 	%p62, %r465, %r53;
	@%p62 bra 	$L__BB0_89;
	st.shared.u32 	[%r38+2080], %r53;
	mov.u32 	%r465, %r53;
$L__BB0_89:
	add.s32 	%r55, %r464, -1;
	setp.gt.s32 	%p63, %r464, 0;
	setp.ge.u32 	%p64, %r55, %r48;
	and.pred  	%p65, %p63, %p64;
	mov.u32 	%r464, %r55;
	@%p65 bra 	$L__BB0_87;
	add.s32 	%r56, %r40, 4128;
	ld.shared.u32 	%r468, [%r38+4144];
	mov.u32 	%r467, %r1;
$L__BB0_91:
	shl.b32 	%r350, %r467, 4;
	add.s32 	%r351, %r56, %r350;
	ld.shared.u32 	%r352, [%r351];
	sub.s32 	%r353, %r41, %r467;
	shl.b32 	%r354, %r353, 7;
	add.s32 	%r60, %r352, %r354;
	setp.le.u32 	%p66, %r468, %r60;
	@%p66 bra 	$L__BB0_93;
	st.shared.u32 	[%r38+4144], %r60;
	mov.u32 	%r468, %r60;
$L__BB0_93:
	add.s32 	%r62, %r467, -1;
	setp.gt.s32 	%p67, %r467, 0;
	setp.ge.u32 	%p68, %r62, %r48;
	and.pred  	%p69, %p67, %p68;
	mov.u32 	%r467, %r62;
	@%p69 bra 	$L__BB0_91;
	add.s32 	%r63, %r40, 6192;
	ld.shared.u32 	%r471, [%r38+6208];
	mov.u32 	%r470, %r1;
$L__BB0_95:
	shl.b32 	%r355, %r470, 4;
	add.s32 	%r356, %r63, %r355;
	ld.shared.u32 	%r357, [%r356];
	sub.s32 	%r358, %r41, %r470;
	shl.b32 	%r359, %r358, 7;
	add.s32 	%r67, %r357, %r359;
	setp.le.u32 	%p70, %r471, %r67;
	@%p70 bra 	$L__BB0_97;
	st.shared.u32 	[%r38+6208], %r67;
	mov.u32 	%r471, %r67;
$L__BB0_97:
	add.s32 	%r69, %r470, -1;
	setp.gt.s32 	%p71, %r470, 0;
	setp.ge.u32 	%p72, %r69, %r48;
	and.pred  	%p73, %p71, %p72;
	mov.u32 	%r470, %r69;
	@%p73 bra 	$L__BB0_95;
	add.s32 	%r70, %r40, 8256;
	ld.shared.u32 	%r474, [%r38+8272];
	mov.u32 	%r473, %r1;
$L__BB0_99:
	shl.b32 	%r360, %r473, 4;
	add.s32 	%r361, %r70, %r360;
	ld.shared.u32 	%r362, [%r361];
	sub.s32 	%r363, %r41, %r473;
	shl.b32 	%r364, %r363, 7;
	add.s32 	%r74, %r362, %r364;
	setp.le.u32 	%p74, %r474, %r74;
	@%p74 bra 	$L__BB0_101;
	st.shared.u32 	[%r38+8272], %r74;
	mov.u32 	%r474, %r74;
$L__BB0_101:
	add.s32 	%r76, %r473, -1;
	setp.gt.s32 	%p75, %r473, 0;
	setp.ge.u32 	%p76, %r76, %r48;
	and.pred  	%p77, %p75, %p76;
	mov.u32 	%r473, %r76;
	@%p77 bra 	$L__BB0_99;
	add.s32 	%r77, %r40, 10320;
	ld.shared.u32 	%r477, [%r38+10336];
	mov.u32 	%r476, %r1;
$L__BB0_103:
	shl.b32 	%r365, %r476, 4;
	add.s32 	%r366, %r77, %r365;
	ld.shared.u32 	%r367, [%r366];
	sub.s32 	%r368, %r41, %r476;
	shl.b32 	%r369, %r368, 7;
	add.s32 	%r81, %r367, %r369;
	setp.le.u32 	%p78, %r477, %r81;
	@%p78 bra 	$L__BB0_105;
	st.shared.u32 	[%r38+10336], %r81;
	mov.u32 	%r477, %r81;
$L__BB0_105:
	add.s32 	%r83, %r476, -1;
	setp.gt.s32 	%p79, %r476, 0;
	setp.ge.u32 	%p80, %r83, %r48;
	and.pred  	%p81, %p79, %p80;
	mov.u32 	%r476, %r83;
	@%p81 bra 	$L__BB0_103;
	add.s32 	%r84, %r40, 12384;
	ld.shared.u32 	%r480, [%r38+12400];
	mov.u32 	%r479, %r1;
$L__BB0_107:
	shl.b32 	%r370, %r479, 4;
	add.s32 	%r371, %r84, %r370;
	ld.shared.u32 	%r372, [%r371];
	sub.s32 	%r373, %r41, %r479;
	shl.b32 	%r374, %r373, 7;
	add.s32 	%r88, %r372, %r374;
	setp.le.u32 	%p82, %r480, %r88;
	@%p82 bra 	$L__BB0_109;
	st.shared.u32 	[%r38+12400], %r88;
	mov.u32 	%r480, %r88;
$L__BB0_109:
	add.s32 	%r90, %r479, -1;
	setp.gt.s32 	%p83, %r479, 0;
	setp.ge.u32 	%p84, %r90, %r48;
	and.pred  	%p85, %p83, %p84;
	mov.u32 	%r479, %r90;
	@%p85 bra 	$L__BB0_107;
	add.s32 	%r91, %r40, 14448;
	ld.shared.u32 	%r483, [%r38+14464];
	mov.u32 	%r482, %r1;
$L__BB0_111:
	shl.b32 	%r375, %r482, 4;
	add.s32 	%r376, %r91, %r375;
	ld.shared.u32 	%r377, [%r376];
	sub.s32 	%r378, %r41, %r482;
	shl.b32 	%r379, %r378, 7;
	add.s32 	%r95, %r377, %r379;
	setp.le.u32 	%p86, %r483, %r95;
	@%p86 bra 	$L__BB0_113;
	st.shared.u32 	[%r38+14464], %r95;
	mov.u32 	%r483, %r95;
$L__BB0_113:
	add.s32 	%r97, %r482, -1;
	setp.gt.s32 	%p87, %r482, 0;
	setp.ge.u32 	%p88, %r97, %r48;
	and.pred  	%p89, %p87, %p88;
	mov.u32 	%r482, %r97;
	@%p89 bra 	$L__BB0_111;
$L__BB0_114:
	add.s32 	%r450, %r7, 1;
	shl.b32 	%r380, %r450, 4;
	cvt.u64.u32 	%rd263, %r380;
	and.b64  	%rd264, %rd263, 48;
	add.s64 	%rd265, %rd2, %rd264;
	add.s64 	%rd266, %rd3, %rd264;
	mov.b64 	%rd267, 0;
	st.local.v2.u64 	[%rd265], {%rd267, %rd267};
	st.local.v2.u64 	[%rd266], {%rd5, %rd5};
	shl.b32 	%r381, %r450, 2;
	cvt.u64.u32 	%rd268, %r381;
	and.b64  	%rd269, %rd268, 12;
	add.s64 	%rd270, %rd4, %rd269;
	mov.b32 	%r382, 128;
	st.local.u32 	[%rd270], %r382;
	bar.sync 	0;
	and.b32  	%r383, %r7, 63;
	setp.ne.s32 	%p90, %r383, 63;
	@%p90 bra 	$L__BB0_136;
	setp.ne.s32 	%p91, %r1, 127;
	@%p91 bra 	$L__BB0_130;
	ld.param.u64 	%rd295, [_Z17new_edit_distanceiPmS_S_PcS0__param_3];
	shr.u32 	%r99, %r7, 6;
	and.b32  	%r384, %r99, 7;
	mad.lo.s32 	%r386, %r384, 2064, %r322;
	ld.shared.s32 	%rd271, [%r386+2060];
	shl.b32 	%r387, %r99, 3;
	add.s32 	%r388, %r5, %r387;
	cvta.to.global.u64 	%rd57, %rd295;
	mul.wide.u32 	%rd272, %r388, 8;
	add.s64 	%rd273, %rd57, %rd272;
	st.global.u64 	[%rd273], %rd271;
	setp.lt.u32 	%p92, %r7, 64;
	@%p92 bra 	$L__BB0_118;
	add.s32 	%r389, %r99, -1;
	and.b32  	%r390, %r389, 7;
	mad.lo.s32 	%r392, %r390, 2064, %r322;
	ld.shared.s32 	%rd274, [%r392+2060];
	shl.b32 	%r393, %r389, 3;
	add.s32 	%r394, %r5, %r393;
	add.s32 	%r395, %r394, 1;
	mul.wide.u32 	%rd275, %r395, 8;
	add.s64 	%rd276, %rd57, %rd275;
	st.global.u64 	[%rd276], %rd274;
$L__BB0_118:
	setp.lt.u32 	%p93, %r7, 128;
	@%p93 bra 	$L__BB0_120;
	add.s32 	%r396, %r99, -2;
	and.b32  	%r397, %r396, 7;
	mad.lo.s32 	%r399, %r397, 2064, %r322;
	ld.shared.s32 	%rd277, [%r399+2060];
	shl.b32 	%r400, %r396, 3;
	add.s32 	%r401, %r5, %r400;
	add.s32 	%r402, %r401, 2;
	mul.wide.u32 	%rd278, %r402, 8;
	add.s64 	%rd279, %rd57, %rd278;
	st.global.u64 	[%rd279], %rd277;
$L__BB0_120:
	setp.lt.u32 	%p94, %r7, 192;
	@%p94 bra 	$L__BB0_122;
	add.s32 	%r403, %r99, -3;
	and.b32  	%r404, %r403, 7;
	mad.lo.s32 	%r406, %r404, 2064, %r322;
	ld.shared.s32 	%rd280, [%r406+2060];
	shl.b32 	%r407, %r403, 3;
	add.s32 	%r408, %r5, %r407;
	add.s32 	%r409, %r408, 3;
	mul.wide.u32 	%rd281, %r409, 8;
	add.s64 	%rd282, %rd57, %rd281;
	st.global.u64 	[%rd282], %rd280;
$L__BB0_122:
	setp.lt.u32 	%p95, %r7, 256;
	@%p95 bra 	$L__BB0_124;
	add.s32 	%r410, %r99, -4;
	and.b32  	%r411, %r410, 7;
	mad.lo.s32 	%r413, %r411, 2064, %r322;
	ld.shared.s32 	%rd283, [%r413+2060];
	shl.b32 	%r414, %r410, 3;
	add.s32 	%r415, %r5, %r414;
	add.s32 	%r416, %r415, 4;
	mul.wide.u32 	%rd284, %r416, 8;
	add.s64 	%rd285, %rd57, %rd284;
	st.global.u64 	[%rd285], %rd283;
$L__BB0_124:
	setp.lt.u32 	%p96, %r7, 320;
	@%p96 bra 	$L__BB0_126;
	add.s32 	%r417, %r99, -5;
	and.b32  	%r418, %r417, 7;
	mad.lo.s32 	%r420, %r418, 2064, %r322;
	ld.shared.s32 	%rd286, [%r420+2060];
	shl.b32 	%r421, %r417, 3;
	add.s32 	%r422, %r5, %r421;
	add.s32 	%r423, %r422, 5;
	mul.wide.u32 	%rd287, %r423, 8;
	add.s64 	%rd288, %rd57, %rd287;
	st.global.u64 	[%rd288], %rd286;
$L__BB0_126:
	setp.lt.u32 	%p97, %r7, 384;
	@%p97 bra 	$L__BB0_128;
	add.s32 	%r424, %r99, -6;
	and.b32  	%r425, %r424, 7;
	mad.lo.s32 	%r427, %r425, 2064, %r322;
	ld.shared.s32 	%rd289, [%r427+2060];
	shl.b32 	%r428, %r424, 3;
	add.s32 	%r429, %r5, %r428;
	add.s32 	%r430, %r429, 6;
	mul.wide.u32 	%rd290, %r430, 8;
	add.s64 	%rd291, %rd57, %rd290;
	st.global.u64 	[%rd291], %rd289;
$L__BB0_128:
	setp.lt.u32 	%p98, %r7, 448;
	@%p98 bra 	$L__BB0_130;
	add.s32 	%r431, %r99, -7;
	and.b32  	%r432, %r431, 7;
	mad.lo.s32 	%r434, %r432, 2064, %r322;
	ld.shared.s32 	%rd292, [%r434+2060];
	shl.b32 	%r435, %r431, 3;
	add.s32 	%r436, %r5, %r435;
	add.s32 	%r437, %r436, 7;
	mul.wide.u32 	%rd293, %r437, 8;
	add.s64 	%rd294, %rd57, %rd293;
	st.global.u64 	[%rd294], %rd292;
$L__BB0_130:
	setp.ne.s32 	%p99, %r1, 0;
	shr.u32 	%r438, %r7, 6;
	add.s32 	%r439, %r438, 1;
	and.b32  	%r100, %r439, 7;
	mad.lo.s32 	%r101, %r100, 2064, %r322;
	shl.b32 	%r441, %r1, 4;
	add.s32 	%r102, %r101, %r441;
	mov.b32 	%r442, 491510000;
	st.shared.u32 	[%r102+16], %r442;
	@%p99 bra 	$L__BB0_132;
	mov.b32 	%r444, 491510000;
	st.shared.u32 	[%r101], %r444;
	st.shared.u32 	[%r102+20], %r444;
	st.shared.u32 	[%r101+4], %r444;
	bra.uni 	$L__BB0_133;
$L__BB0_132:
	mov.b32 	%r443, 491510000;
	st.shared.u32 	[%r102+20], %r443;
$L__BB0_133:
	setp.ne.s32 	%p100, %r1, 0;
	mov.b32 	%r445, 491510000;
	st.shared.u32 	[%r102+24], %r445;
	@%p100 bra 	$L__BB0_135;
	mov.b32 	%r446, 491510000;
	st.shared.u32 	[%r101+8], %r446;
$L__BB0_135:
	mov.b32 	%r447, 0;
	st.shared.u32 	[%r101+12], %r447;
	mad.lo.s32 	%r448, %r100, 2064, %r3;
	shl.b32 	%r449, %r41, 7;
	st.shared.u32 	[%r448+28], %r449;
	bar.sync 	0;
$L__BB0_136:
	setp.ne.s32 	%p101, %r450, %r6;
	@%p101 bra 	$L__BB0_58;
$L__BB0_137:
	ret;

}


// ===== COMPILED SASS (sm_100) =====

	.target	sm_100

	.elftype	@"ET_EXEC"


//--------------------- .note.nv.tkinfo           --------------------------
	.section	.note.nv.tkinfo,"",@"SHT_NOTE"
	.sectionflags	@"SHF_NOTE_NV_TKINFO"
	.tkinfo
        /*0018*/ 	.word	0x00000002
        /*0030*/ 	.string	""
        /*0030*/ 	.string	"ptxas"
        /*0030*/ 	.string	"Cuda compilation tools, release 13.0, V13.0.88"
        /*0030*/ 	.string	"Build cuda_13.0.r13.0/compiler.36424714_0"
        /*0030*/ 	.string	"-arch sm_100 -m 64 "



//--------------------- .note.nv.cuinfo           --------------------------
	.section	.note.nv.cuinfo,"",@"SHT_NOTE"
	.sectionflags	@"SHF_NOTE_NV_CUINFO"
        /*0018*/ 	.short	0x0002
        /*001a*/ 	.short	0x0064
        /*001c*/ 	.short	0x0082
	.zero		2


//--------------------- .nv.info                  --------------------------
	.section	.nv.info,"",@"SHT_CUDA_INFO"
	.align	4


	//----- nvinfo : EIATTR_REGCOUNT
	.align		4
        /*0000*/ 	.byte	0x04, 0x2f
        /*0002*/ 	.short	(.L_4 - .L_3)
	.align		4
.L_3:
        /*0004*/ 	.word	index@(_Z17new_edit_distanceiPmS_S_PcS0_)
        /*0008*/ 	.word	0x00000020


	//----- nvinfo : EIATTR_FRAME_SIZE
	.align		4
.L_4:
        /*000c*/ 	.byte	0x04, 0x11
        /*000e*/ 	.short	(.L_6 - .L_5)
	.align		4
.L_5:
        /*0010*/ 	.word	index@(_Z17new_edit_distanceiPmS_S_PcS0_)
        /*0014*/ 	.word	0x00000090


	//----- nvinfo : EIATTR_MIN_STACK_SIZE
	.align		4
.L_6:
        /*0018*/ 	.byte	0x04, 0x12
        /*001a*/ 	.short	(.L_8 - .L_7)
	.align		4
.L_7:
        /*001c*/ 	.word	index@(_Z17new_edit_distanceiPmS_S_PcS0_)
        /*0020*/ 	.word	0x00000090
.L_8:


//--------------------- .nv.compat                --------------------------
	.section	.nv.compat,"",@"SHT_CUDA_COMPAT_INFO"
	.align	4
        /*0000*/ 	.byte	0x02, 0x09, 0x00, 0x00, 0x02, 0x02, 0x01, 0x00, 0x02, 0x05, 0x05, 0x00, 0x03, 0x07, 0x01, 0x01
        /*0010*/ 	.byte	0x02, 0x03, 0x00, 0x00, 0x02, 0x06, 0x01, 0x00, 0x04, 0x0b, 0x08, 0x00, 0x09, 0x00, 0x00, 0x00
        /*0020*/ 	.byte	0x00, 0x00, 0x00, 0x00


//--------------------- .nv.info._Z17new_edit_distanceiPmS_S_PcS0_ --------------------------
	.section	.nv.info._Z17new_edit_distanceiPmS_S_PcS0_,"",@"SHT_CUDA_INFO"
	.sectionflags	@""
	.align	4


	//----- nvinfo : EIATTR_CUDA_API_VERSION
	.align		4
        /*0000*/ 	.byte	0x04, 0x37
        /*0002*/ 	.short	(.L_10 - .L_9)
.L_9:
        /*0004*/ 	.word	0x00000082


	//----- nvinfo : EIATTR_KPARAM_INFO
	.align		4
.L_10:
        /*0008*/ 	.byte	0x04, 0x17
        /*000a*/ 	.short	(.L_12 - .L_11)
.L_11:
        /*000c*/ 	.word	0x00000000
        /*0010*/ 	.short	0x0005
        /*0012*/ 	.short	0x0028
        /*0014*/ 	.byte	0x00, 0xf5, 0x21, 0x00


	//----- nvinfo : EIATTR_KPARAM_INFO
	.align		4
.L_12:
        /*0018*/ 	.byte	0x04, 0x17
        /*001a*/ 	.short	(.L_14 - .L_13)
.L_13:
        /*001c*/ 	.word	0x00000000
        /*0020*/ 	.short	0x0004
        /*0022*/ 	.short	0x0020
        /*0024*/ 	.byte	0x00, 0xf5, 0x21, 0x00


	//----- nvinfo : EIATTR_KPARAM_INFO
	.align		4
.L_14:
        /*0028*/ 	.byte	0x04, 0x17
        /*002a*/ 	.short	(.L_16 - .L_15)
.L_15:
        /*002c*/ 	.word	0x00000000
        /*0030*/ 	.short	0x0003
        /*0032*/ 	.short	0x0018
        /*0034*/ 	.byte	0x00, 0xf5, 0x21, 0x00


	//----- nvinfo : EIATTR_KPARAM_INFO
	.align		4
.L_16:
        /*0038*/ 	.byte	0x04, 0x17
        /*003a*/ 	.short	(.L_18 - .L_17)
.L_17:
        /*003c*/ 	.word	0x00000000
        /*0040*/ 	.short	0x0002
        /*0042*/ 	.short	0x0010
        /*0044*/ 	.byte	0x00, 0xf5, 0x21, 0x00


	//----- nvinfo : EIATTR_KPARAM_INFO
	.align		4
.L_18:
        /*0048*/ 	.byte	0x04, 0x17
        /*004a*/ 	.short	(.L_20 - .L_19)
.L_19:
        /*004c*/ 	.word	0x00000000
        /*0050*/ 	.short	0x0001
        /*0052*/ 	.short	0x0008
        /*0054*/ 	.byte	0x00, 0xf5, 0x21, 0x00


	//----- nvinfo : EIATTR_KPARAM_INFO
	.align		4
.L_20:
        /*0058*/ 	.byte	0x04, 0x17
        /*005a*/ 	.short	(.L_22 - .L_21)
.L_21:
        /*005c*/ 	.word	0x00000000
        /*0060*/ 	.short	0x0000
        /*0062*/ 	.short	0x0000
        /*0064*/ 	.byte	0x00, 0xf0, 0x11, 0x00


	//----- nvinfo : EIATTR_SPARSE_MMA_MASK
	.align		4
.L_22:
        /*0068*/ 	.byte	0x03, 0x50
        /*006a*/ 	.short	0x0000


	//----- nvinfo : EIATTR_MAXREG_COUNT
	.align		4
        /*006c*/ 	.byte	0x03, 0x1b
        /*006e*/ 	.short	0x00ff


	//----- nvinfo : EIATTR_NUM_BARRIERS
	.align		4
        /*0070*/ 	.byte	0x02, 0x4c
        /*0072*/ 	.byte	0x01
	.zero		1


	//----- nvinfo : EIATTR_MERCURY_ISA_VERSION
	.align		4
        /*0074*/ 	.byte	0x03, 0x5f
        /*0076*/ 	.short	0x0101


	//----- nvinfo : EIATTR_VRC_CTA_INIT_COUNT
	.align		4
        /*0078*/ 	.byte	0x02, 0x4a
	.zero		1
	.zero		1


	//----- nvinfo : EIATTR_EXIT_INSTR_OFFSETS
	.align		4
        /*007c*/ 	.byte	0x04, 0x1c
        /*007e*/ 	.short	(.L_24 - .L_23)


	//   ....[0]....
.L_23:
        /*0080*/ 	.word	0x00000750


	//   ....[1]....
        /*0084*/ 	.word	0x00007510


	//----- nvinfo : EIATTR_CRS_STACK_SIZE
	.align		4
.L_24:
        /*0088*/ 	.byte	0x04, 0x1e
        /*008a*/ 	.short	(.L_26 - .L_25)
.L_25:
        /*008c*/ 	.word	0x00000000


	//----- nvinfo : EIATTR_CBANK_PARAM_SIZE
	.align		4
.L_26:
        /*0090*/ 	.byte	0x03, 0x19
        /*0092*/ 	.short	0x0030


	//----- nvinfo : EIATTR_PARAM_CBANK
	.align		4
        /*0094*/ 	.byte	0x04, 0x0a
        /*0096*/ 	.short	(.L_28 - .L_27)
	.align		4
.L_27:
        /*0098*/ 	.word	index@(.nv.constant0._Z17new_edit_distanceiPmS_S_PcS0_)
        /*009c*/ 	.short	0x0380
        /*009e*/ 	.short	0x0030


	//----- nvinfo : EIATTR_SW_WAR
	.align		4
.L_28:
        /*00a0*/ 	.byte	0x04, 0x36
        /*00a2*/ 	.short	(.L_30 - .L_29)
.L_29:
        /*00a4*/ 	.word	0x00000008
.L_30:


//--------------------- .nv.callgraph             --------------------------
	.section	.nv.callgraph,"",@"SHT_CUDA_CALLGRAPH"
	.align	4
	.sectionentsize	8
	.align		4
        /*0000*/ 	.word	0x00000000
	.align		4
        /*0004*/ 	.word	0xffffffff
	.align		4
        /*0008*/ 	.word	0x00000000
	.align		4
        /*000c*/ 	.word	0xfffffffe
	.align		4
        /*0010*/ 	.word	0x00000000
	.align		4
        /*0014*/ 	.word	0xfffffffd
	.align		4
        /*0018*/ 	.word	0x00000000
	.align		4
        /*001c*/ 	.word	0xfffffffc


//--------------------- .nv.constant3             --------------------------
	.section	.nv.constant3,"a",@progbits
	.align	8
.nv.constant3:
	.type		MAX_INT,@object
	.size		MAX_INT,(HIGH_BIT - MAX_INT)
MAX_INT:
	.zero		8
	.type		HIGH_BIT,@object
	.size		HIGH_BIT,(NUM_CHARS - HIGH_BIT)
HIGH_BIT:
	.zero		8
	.type		NUM_CHARS,@object
	.size		NUM_CHARS,(.L_2 - NUM_CHARS)
NUM_CHARS:
	.zero		4
.L_2:


//--------------------- .text._Z17new_edit_distanceiPmS_S_PcS0_ --------------------------
	.section	.text._Z17new_edit_distanceiPmS_S_PcS0_,"ax",@progbits
	.align	128
        .global         _Z17new_edit_distanceiPmS_S_PcS0_
        .type           _Z17new_edit_distanceiPmS_S_PcS0_,@function
        .size           _Z17new_edit_distanceiPmS_S_PcS0_,(.L_x_32 - _Z17new_edit_distanceiPmS_S_PcS0_)
        .other          _Z17new_edit_distanceiPmS_S_PcS0_,@"STO_CUDA_ENTRY STV_DEFAULT"
_Z17new_edit_distanceiPmS_S_PcS0_:
.text._Z17new_edit_distanceiPmS_S_PcS0_:
[----:B------:R-:W0:Y:S01]  /*0000*/  LDC R1, c[0x0][0x37c] ;  /* 0x0000df00ff017b82 */ /* 0x000e220000000800 */
[----:B------:R-:W1:Y:S07]  /*0010*/  S2R R2, SR_TID.X ;  /* 0x0000000000027919 */ /* 0x000e6e0000002100 */
[----:B------:R-:W2:Y:S01]  /*0020*/  S2UR UR5, SR_CgaCtaId ;  /* 0x00000000000579c3 */ /* 0x000ea20000008800 */
[----:B------:R-:W-:Y:S01]  /*0030*/  UMOV UR4, 0x400 ;  /* 0x0000040000047882 */ /* 0x000fe20000000000 */
[----:B------:R-:W-:Y:S01]  /*0040*/  IMAD.MOV.U32 R20, RZ, RZ, 0x1d4bd8f0 ;  /* 0x1d4bd8f0ff147424 */ /* 0x000fe200078e00ff */
[----:B------:R-:W3:Y:S01]  /*0050*/  LDCU UR6, c[0x0][0x380] ;  /* 0x00007000ff0677ac */ /* 0x000ee20008000800 */
[----:B0-----:R-:W-:-:S02]  /*0060*/  VIADD R1, R1, 0xffffff70 ;  /* 0xffffff7001017836 */ /* 0x001fc40000000000 */
[----:B------:R-:W-:Y:S02]  /*0070*/  IMAD.MOV.U32 R8, RZ, RZ, 0x80 ;  /* 0x00000080ff087424 */ /* 0x000fe400078e00ff */
[----:B------:R-:W0:Y:S01]  /*0080*/  LDC.64 R4, c[0x3][RZ] ;  /* 0x00c00000ff047b82 */ /* 0x000e220000000a00 */
[----:B------:R-:W-:Y:S01]  /*0090*/  IMAD.MOV.U32 R9, RZ, RZ, 0x1d4bd8f0 ;  /* 0x1d4bd8f0ff097424 */ /* 0x000fe200078e00ff */
[----:B------:R-:W-:Y:S01]  /*00a0*/  STL.128 [R1], RZ ;  /* 0x000000ff01007387 */ /* 0x000fe20000100c00 */
[----:B------:R-:W-:Y:S02]  /*00b0*/  IMAD.MOV.U32 R10, RZ, RZ, 0x1d4bd8f0 ;  /* 0x1d4bd8f0ff0a7424 */ /* 0x000fe400078e00ff */
[----:B------:R-:W-:Y:S01]  /*00c0*/  IMAD.MOV.U32 R11, RZ, RZ, 0x1d4bd8f0 ;  /* 0x1d4bd8f0ff0b7424 */ /* 0x000fe200078e00ff */
[----:B------:R-:W-:Y:S04]  /*00d0*/  STL.128 [R1+0x10], RZ ;  /* 0x000010ff01007387 */ /* 0x000fe80000100c00 */
[----:B------:R0:W-:Y:S01]  /*00e0*/  STL.128 [R1+0x80], R8 ;  /* 0x0000800801007387 */ /* 0x0001e20000100c00 */
[----:B---3--:R-:W-:-:S03]  /*00f0*/  UISETP.GE.AND UP0, UPT, UR6, 0x40, UPT ;  /* 0x000000400600788c */ /* 0x008fc6000bf06270 */
[----:B------:R3:W-:Y:S01]  /*0100*/  STL.128 [R1+0x20], RZ ;  /* 0x000020ff01007387 */ /* 0x0007e20000100c00 */
[----:B--2---:R-:W-:-:S03]  /*0110*/  ULEA UR4, UR5, UR4, 0x18 ;  /* 0x0000000405047291 */ /* 0x004fc6000f8ec0ff */
[----:B------:R3:W-:Y:S01]  /*0120*/  STL.128 [R1+0x30], RZ ;  /* 0x000030ff01007387 */ /* 0x0007e20000100c00 */
[C---:B-1----:R-:W-:Y:S01]  /*0130*/  ISETP.NE.AND P0, PT, R2.reuse, RZ, PT ;  /* 0x000000ff0200720c */ /* 0x042fe20003f05270 */
[C---:B------:R-:W-:Y:S01]  /*0140*/  VIADD R0, R2.reuse, 0x1 ;  /* 0x0000000102007836 */ /* 0x040fe20000000000 */
[----:B------:R-:W-:Y:S01]  /*0150*/  LEA R3, R2, UR4, 0x4 ;  /* 0x0000000402037c11 */ /* 0x000fe2000f8e20ff */
[--C-:B0-----:R-:W-:Y:S02]  /*0160*/  IMAD.MOV.U32 R8, RZ, RZ, R4.reuse ;  /* 0x000000ffff087224 */ /* 0x101fe400078e0004 */
[----:B------:R-:W-:Y:S02]  /*0170*/  IMAD.SHL.U32 R0, R0, 0x80, RZ ;  /* 0x0000008000007824 */ /* 0x000fe400078e00ff */
[----:B------:R3:W-:Y:S01]  /*0180*/  STS [R3+0x10], R20 ;  /* 0x0000101403007388 */ /* 0x0007e20000000800 */
[----:B------:R-:W-:Y:S02]  /*0190*/  IMAD.MOV.U32 R9, RZ, RZ, R5 ;  /* 0x000000ffff097224 */ /* 0x000fe400078e0005 */
[----:B------:R-:W-:-:S02]  /*01a0*/  IMAD.MOV.U32 R10, RZ, RZ, R4 ;  /* 0x000000ffff0a7224 */ /* 0x000fc400078e0004 */
[--C-:B------:R-:W-:Y:S01]  /*01b0*/  IMAD.MOV.U32 R11, RZ, RZ, R5.reuse ;  /* 0x000000ffff0b7224 */ /* 0x100fe200078e0005 */
[----:B------:R3:W-:Y:S01]  /*01c0*/  @!P0 STS [UR4], R20 ;  /* 0x00000014ff008988 */ /* 0x0007e20008000804 */
[--C-:B------:R-:W-:Y:S02]  /*01d0*/  IMAD.MOV.U32 R12, RZ, RZ, R4.reuse ;  /* 0x000000ffff0c7224 */ /* 0x100fe400078e0004 */
[--C-:B------:R-:W-:Y:S01]  /*01e0*/  IMAD.MOV.U32 R13, RZ, RZ, R5.reuse ;  /* 0x000000ffff0d7224 */ /* 0x100fe200078e0005 */
[----:B------:R3:W-:Y:S01]  /*01f0*/  @!P0 STS [R3+0x14], R20 ;  /* 0x0000141403008388 */ /* 0x0007e20000000800 */
[--C-:B------:R-:W-:Y:S02]  /*0200*/  IMAD.MOV.U32 R14, RZ, RZ, R4.reuse ;  /* 0x000000ffff0e7224 */ /* 0x100fe400078e0004 */
[----:B------:R-:W-:Y:S01]  /*0210*/  IMAD.MOV.U32 R15, RZ, RZ, R5 ;  /* 0x000000ffff0f7224 */ /* 0x000fe200078e0005 */
[----:B------:R3:W-:Y:S01]  /*0220*/  @!P0 STS [UR4+0x4], R20 ;  /* 0x00000414ff008988 */ /* 0x0007e20008000804 */
[----:B------:R-:W-:-:S02]  /*0230*/  IMAD.MOV.U32 R6, RZ, RZ, R4 ;  /* 0x000000ffff067224 */ /* 0x000fc400078e0004 */
[--C-:B------:R-:W-:Y:S01]  /*0240*/  IMAD.MOV.U32 R7, RZ, RZ, R5.reuse ;  /* 0x000000ffff077224 */ /* 0x100fe200078e0005 */
[----:B------:R3:W-:Y:S01]  /*0250*/  @P0 STS [R3+0x14], R20 ;  /* 0x0000141403000388 */ /* 0x0007e20000000800 */
[--C-:B------:R-:W-:Y:S02]  /*0260*/  IMAD.MOV.U32 R16, RZ, RZ, R4.reuse ;  /* 0x000000ffff107224 */ /* 0x100fe400078e0004 */
[--C-:B------:R-:W-:Y:S01]  /*0270*/  IMAD.MOV.U32 R17, RZ, RZ, R5.reuse ;  /* 0x000000ffff117224 */ /* 0x100fe200078e0005 */
[----:B------:R3:W-:Y:S01]  /*0280*/  STS [R3+0x18], R20 ;  /* 0x0000181403007388 */ /* 0x0007e20000000800 */
[----:B------:R-:W-:Y:S02]  /*0290*/  IMAD.MOV.U32 R18, RZ, RZ, R4 ;  /* 0x000000ffff127224 */ /* 0x000fe400078e0004 */
[----:B------:R-:W-:Y:S01]  /*02a0*/  IMAD.MOV.U32 R19, RZ, RZ, R5 ;  /* 0x000000ffff137224 */ /* 0x000fe200078e0005 */
[----:B------:R3:W-:Y:S04]  /*02b0*/  @!P0 STS [UR4+0x8], R20 ;  /* 0x00000814ff008988 */ /* 0x0007e80008000804 */
[----:B------:R3:W-:Y:S04]  /*02c0*/  STS [R3+0x1c], R20 ;  /* 0x00001c1403007388 */ /* 0x0007e80000000800 */
[----:B------:R3:W-:Y:S04]  /*02d0*/  @!P0 STS [UR4+0xc], R20 ;  /* 0x00000c14ff008988 */ /* 0x0007e80008000804 */
[----:B------:R3:W-:Y:S04]  /*02e0*/  STS [R3+0x820], R20 ;  /* 0x0008201403007388 */ /* 0x0007e80000000800 */
[----:B------:R3:W-:Y:S04]  /*02f0*/  @!P0 STS [UR4+0x810], R20 ;  /* 0x00081014ff008988 */ /* 0x0007e80008000804 */
[----:B------:R3:W-:Y:S04]  /*0300*/  @!P0 STS [R3+0x824], R20 ;  /* 0x0008241403008388 */ /* 0x0007e80000000800 */
[----:B------:R3:W-:Y:S04]  /*0310*/  @!P0 STS [UR4+0x814], R20 ;  /* 0x00081414ff008988 */ /* 0x0007e80008000804 */
[----:B------:R3:W-:Y:S04]  /*0320*/  @P0 STS [R3+0x824], R20 ;  /* 0x0008241403000388 */ /* 0x0007e80000000800 */
[----:B------:R3:W-:Y:S04]  /*0330*/  STS [R3+0x828], R20 ;  /* 0x0008281403007388 */ /* 0x0007e80000000800 */
        /* <DEDUP_REMOVED lines=56> */
[----:B------:R3:W-:Y:S01]  /*06c0*/  @!P0 STS [UR4+0x387c], R20 ;  /* 0x00387c14ff008988 */ /* 0x0007e20008000804 */
[----:B------:R-:W-:-:S03]  /*06d0*/  PLOP3.LUT P0, PT, PT, PT, UP0, 0x80, 0x8 ;  /* 0x000000000008781c */ /* 0x000fc60003f0f008 */
[----:B------:R-:W-:Y:S04]  /*06e0*/  STS [UR4+0xc], RZ ;  /* 0x00000cffff007988 */ /* 0x000fe80008000804 */
[----:B------:R3:W-:Y:S04]  /*06f0*/  STS [R3+0x1c], R0 ;  /* 0x00001c0003007388 */ /* 0x0007e80000000800 */
[----:B------:R3:W-:Y:S04]  /*0700*/  STL.128 [R1+0x50], R8 ;  /* 0x0000500801007387 */ /* 0x0007e80000100c00 */
[----:B------:R3:W-:Y:S04]  /*0710*/  STL.128 [R1+0x60], R12 ;  /* 0x0000600c01007387 */ /* 0x0007e80000100c00 */
[----:B------:R3:W-:Y:S04]  /*0720*/  STL.128 [R1+0x40], R4 ;  /* 0x0000400401007387 */ /* 0x0007e80000100c00 */
[----:B------:R3:W-:Y:S01]  /*0730*/  STL.128 [R1+0x70], R16 ;  /* 0x0000701001007387 */ /* 0x0007e20000100c00 */
[----:B------:R-:W-:Y:S06]  /*0740*/  BAR.SYNC.DEFER_BLOCKING 0x0 ;  /* 0x0000000000007b1d */ /* 0x000fec0000010000 */
[----:B------:R-:W-:Y:S05]  /*0750*/  @!P0 EXIT ;  /* 0x000000000000894d */ /* 0x000fea0003800000 */
[----:B---3--:R-:W0:Y:S01]  /*0760*/  S2R R3, SR_CTAID.X ;  /* 0x0000000000037919 */ /* 0x008e220000002500 */
[----:B------:R-:W1:Y:S01]  /*0770*/  S2UR UR5, SR_CTAID.X ;  /* 0x00000000000579c3 */ /* 0x000e620000002500 */
[----:B------:R-:W2:Y:S01]  /*0780*/  LDCU UR8, c[0x3][0x10] ;  /* 0x00c00200ff0877ac */ /* 0x000ea20008000800 */
[----:B------:R-:W-:Y:S01]  /*0790*/  USHF.R.U32.HI UR4, URZ, 0xc, UR6 ;  /* 0x0000000cff047899 */ /* 0x000fe20008011606 */
[----:B------:R-:W3:Y:S05]  /*07a0*/  LDCU.64 UR16, c[0x0][0x358] ;  /* 0x00006b00ff1077ac */ /* 0x000eea0008000a00 */
[----:B------:R-:W4:Y:S01]  /*07b0*/  LDC.64 R28, c[0x0][0x388] ;  /* 0x0000e200ff1c7b82 */ /* 0x000f220000000a00 */
[----:B-1----:R-:W-:-:S04]  /*07c0*/  UIMAD UR4, UR4, UR5, URZ ;  /* 0x00000005040472a4 */ /* 0x002fc8000f8e02ff */
[----:B------:R-:W-:Y:S01]  /*07d0*/  USHF.L.U32 UR7, UR4, 0x3, URZ ;  /* 0x0000000304077899 */ /* 0x000fe200080006ff */
[----:B0-----:R-:W-:Y:S02]  /*07e0*/  IMAD R0, R3, 0x80, R2 ;  /* 0x0000008003007824 */ /* 0x001fe400078e0202 */
[----:B------:R-:W-:Y:S02]  /*07f0*/  UMOV UR4, URZ ;  /* 0x000000ff00047c82 */ /* 0x000fe40008000000 */
[----:B------:R-:W-:-:S05]  /*0800*/  IMAD.SHL.U32 R0, R0, 0x80, RZ ;  /* 0x0000008000007824 */ /* 0x000fca00078e00ff */
[----:B------:R-:W-:-:S05]  /*0810*/  SHF.R.U32.HI R0, RZ, 0x6, R0 ;  /* 0x00000006ff007819 */ /* 0x000fca0000011600 */
[----:B--2---:R-:W-:-:S04]  /*0820*/  IMAD R3, R0, UR8, RZ ;  /* 0x0000000800037c24 */ /* 0x004fc8000f8e02ff */
[----:B---34-:R-:W-:-:S07]  /*0830*/  IMAD.WIDE R28, R3, 0x8, R28 ;  /* 0x00000008031c7825 */ /* 0x018fce00078e021c */
.L_x_30:
[----:B0-----:R0:W5:Y:S01]  /*0840*/  LDL R3, [R1+0x80] ;  /* 0x0000800001037983 */ /* 0x0011620000100800 */
[----:B-1----:R-:W1:Y:S03]  /*0850*/  LDCU.64 UR18, c[0x0][0x390] ;  /* 0x00007200ff1277ac */ /* 0x002e660008000a00 */
[----:B------:R0:W5:Y:S01]  /*0860*/  LDL.128 R16, [R1] ;  /* 0x0000000001107983 */ /* 0x0001620000100c00 */
[----:B--2---:R-:W2:Y:S03]  /*0870*/  LDCU.128 UR12, c[0x3][URZ] ;  /* 0x00c00000ff0c77ac */ /* 0x004ea60008000c00 */
[----:B------:R0:W5:Y:S01]  /*0880*/  LDL.128 R12, [R1+0x40] ;  /* 0x00004000010c7983 */ /* 0x0001620000100c00 */
[----:B------:R-:W-:Y:S01]  /*0890*/  UMOV UR8, UR4 ;  /* 0x0000000400087c82 */ /* 0x000fe20008000000 */
[----:B------:R-:W-:Y:S01]  /*08a0*/  UMOV UR5, URZ ;  /* 0x000000ff00057c82 */ /* 0x000fe20008000000 */
[----:B---34-:R-:W-:-:S05]  /*08b0*/  UMOV UR6, URZ ;  /* 0x000000ff00067c82 */ /* 0x018fca0008000000 */
.L_x_0:
[----:B------:R-:W-:Y:S01]  /*08c0*/  USHF.R.U32.HI UR9, URZ, 0x4, UR6 ;  /* 0x00000004ff097899 */ /* 0x000fe20008011606 */
[----:B------:R-:W3:Y:S03]  /*08d0*/  LDC R2, c[0x3][0x10] ;  /* 0x00c00400ff027b82 */ /* 0x000ee60000000800 */
[----:B------:R-:W-:-:S04]  /*08e0*/  ULEA UR9, UR4, UR9, 0x2 ;  /* 0x0000000904097291 */ /* 0x000fc8000f8e10ff */
[----:B-1----:R-:W-:-:S06]  /*08f0*/  UIMAD.WIDE.U32 UR10, UR9, 0x8, UR18 ;  /* 0x00000008090a78a5 */ /* 0x002fcc000f8e0012 */
[----:B------:R-:W-:Y:S02]  /*0900*/  IMAD.U32 R4, RZ, RZ, UR10 ;  /* 0x0000000aff047e24 */ /* 0x000fe4000f8e00ff */
[----:B------:R-:W-:-:S06]  /*0910*/  IMAD.U32 R5, RZ, RZ, UR11 ;  /* 0x0000000bff057e24 */ /* 0x000fcc000f8e00ff */
[----:B------:R-:W4:Y:S01]  /*0920*/  LDG.E.64 R4, desc[UR16][R4.64] ;  /* 0x0000001004047981 */ /* 0x000f22000c1e1b00 */
[----:B------:R-:W-:-:S04]  /*0930*/  UIADD3 UR9, UPT, UPT, UR6, 0x1, URZ ;  /* 0x0000000106097890 */ /* 0x000fc8000fffe0ff */
[----:B------:R-:W-:-:S04]  /*0940*/  USHF.R.U32.HI UR9, URZ, 0x4, UR9 ;  /* 0x00000004ff097899 */ /* 0x000fc80008011609 */
[----:B------:R-:W-:-:S04]  /*0950*/  ULEA UR9, UR4, UR9, 0x2 ;  /* 0x0000000904097291 */ /* 0x000fc8000f8e10ff */
[----:B------:R-:W-:-:S06]  /*0960*/  UIMAD.WIDE.U32 UR10, UR9, 0x8, UR18 ;  /* 0x00000008090a78a5 */ /* 0x000fcc000f8e0012 */
[----:B------:R-:W-:Y:S02]  /*0970*/  IMAD.U32 R6, RZ, RZ, UR10 ;  /* 0x0000000aff067e24 */ /* 0x000fe4000f8e00ff */
[----:B------:R-:W-:-:S06]  /*0980*/  IMAD.U32 R7, RZ, RZ, UR11 ;  /* 0x0000000bff077e24 */ /* 0x000fcc000f8e00ff */
[----:B------:R-:W3:Y:S01]  /*0990*/  LDG.E.64 R6, desc[UR16][R6.64] ;  /* 0x0000001006067981 */ /* 0x000ee2000c1e1b00 */
[----:B------:R-:W-:Y:S01]  /*09a0*/  ULOP3.LUT UR9, UR5, 0x3c, URZ, 0xc0, !UPT ;  /* 0x0000003c05097892 */ /* 0x000fe2000f8ec0ff */
[----:B--2--5:R-:W-:-:S04]  /*09b0*/  IADD3 R24, P1, PT, -R12, UR12, RZ ;  /* 0x0000000c0c187c10 */ /* 0x024fc8000ff3e1ff */
[----:B------:R-:W-:Y:S02]  /*09c0*/  IADD3.X R0, PT, PT, ~R13, UR13, RZ, P1, !PT ;  /* 0x0000000d0d007c10 */ /* 0x000fe40008ffe5ff */
[----:B----4-:R-:W-:-:S05]  /*09d0*/  SHF.R.U64 R9, R4, UR9, R5 ;  /* 0x0000000904097c19 */ /* 0x010fca0008001205 */
[----:B------:R-:W-:-:S05]  /*09e0*/  IMAD.SHL.U32 R9, R9, 0x8, RZ ;  /* 0x0000000809097824 */ /* 0x000fca00078e00ff */
[----:B------:R-:W-:-:S04]  /*09f0*/  LOP3.LUT R9, R9, 0x78, RZ, 0xc0, !PT ;  /* 0x0000007809097812 */ /* 0x000fc800078ec0ff */
[----:B------:R-:W-:-:S05]  /*0a00*/  IADD3 R8, P0, PT, R28, R9, RZ ;  /* 0x000000091c087210 */ /* 0x000fca0007f1e0ff */
[----:B------:R-:W-:-:S05]  /*0a10*/  IMAD.X R9, RZ, RZ, R29, P0 ;  /* 0x000000ffff097224 */ /* 0x000fca00000e061d */
[----:B------:R-:W2:Y:S01]  /*0a20*/  LDG.E.64 R4, desc[UR16][R8.64] ;  /* 0x0000001008047981 */ /* 0x000ea2000c1e1b00 */
[----:B------:R-:W-:Y:S01]  /*0a30*/  UIADD3 UR9, UPT, UPT, UR6, 0x2, URZ ;  /* 0x0000000206097890 */ /* 0x000fe2000fffe0ff */
[----:B---3--:R-:W-:-:S03]  /*0a40*/  IMAD.WIDE R10, R2, 0x8, R8 ;  /* 0x00000008020a7825 */ /* 0x008fc600078e0208 */
[----:B------:R-:W-:-:S03]  /*0a50*/  USHF.R.U32.HI UR9, URZ, 0x4, UR9 ;  /* 0x00000004ff097899 */ /* 0x000fc60008011609 */
[----:B------:R-:W3:Y:S01]  /*0a60*/  LDG.E.64 R10, desc[UR16][R10.64] ;  /* 0x000000100a0a7981 */ /* 0x000ee2000c1e1b00 */
[----:B------:R-:W-:Y:S02]  /*0a70*/  ULEA UR10, UR4, UR9, 0x2 ;  /* 0x00000009040a7291 */ /* 0x000fe4000f8e10ff */
[----:B------:R-:W-:Y:S02]  /*0a80*/  UIADD3 UR9, UPT, UPT, UR5, 0x4, URZ ;  /* 0x0000000405097890 */ /* 0x000fe4000fffe0ff */
[----:B------:R-:W-:Y:S02]  /*0a90*/  UIMAD.WIDE.U32 UR10, UR10, 0x8, UR18 ;  /* 0x000000080a0a78a5 */ /* 0x000fe4000f8e0012 */
[----:B------:R-:W-:-:S04]  /*0aa0*/  ULOP3.LUT UR9, UR9, 0x3c, URZ, 0xc0, !UPT ;  /* 0x0000003c09097892 */ /* 0x000fc8000f8ec0ff */
[----:B------:R-:W-:Y:S02]  /*0ab0*/  IMAD.U32 R20, RZ, RZ, UR10 ;  /* 0x0000000aff147e24 */ /* 0x000fe4000f8e00ff */
[----:B------:R-:W-:Y:S01]  /*0ac0*/  IMAD.U32 R21, RZ, RZ, UR11 ;  /* 0x0000000bff157e24 */ /* 0x000fe2000f8e00ff */
[----:B------:R-:W-:-:S04]  /*0ad0*/  SHF.R.U64 R23, R6, UR9, R7 ;  /* 0x0000000906177c19 */ /* 0x000fc80008001207 */
[----:B------:R1:W4:Y:S01]  /*0ae0*/  LDG.E.64 R6, desc[UR16][R20.64] ;  /* 0x0000001014067981 */ /* 0x000322000c1e1b00 */
[----:B------:R-:W-:-:S05]  /*0af0*/  IMAD.SHL.U32 R23, R23, 0x8, RZ ;  /* 0x0000000817177824 */ /* 0x000fca00078e00ff */
[----:B------:R-:W-:-:S04]  /*0b00*/  LOP3.LUT R23, R23, 0x78, RZ, 0xc0, !PT ;  /* 0x0000007817177812 */ /* 0x000fc800078ec0ff */
[----:B------:R-:W-:-:S05]  /*0b10*/  IADD3 R22, P0, PT, R28, R23, RZ ;  /* 0x000000171c167210 */ /* 0x000fca0007f1e0ff */
[----:B------:R-:W-:-:S05]  /*0b20*/  IMAD.X R23, RZ, RZ, R29, P0 ;  /* 0x000000ffff177224 */ /* 0x000fca00000e061d */
[----:B------:R0:W4:Y:S01]  /*0b30*/  LDG.E.64 R8, desc[UR16][R22.64] ;  /* 0x0000001016087981 */ /* 0x000122000c1e1b00 */
[----:B------:R-:W-:Y:S01]  /*0b40*/  UIADD3 UR9, UPT, UPT, UR6, 0x3, URZ ;  /* 0x0000000306097890 */ /* 0x000fe2000fffe0ff */
[----:B------:R-:W-:Y:S01]  /*0b50*/  ISETP.LT.U32.AND P0, PT, R24, UR12, PT ;  /* 0x0000000c18007c0c */ /* 0x000fe2000bf01070 */
[----:B------:R-:W-:Y:S02]  /*0b60*/  IMAD.WIDE R26, R2, 0x8, R22 ;  /* 0x00000008021a7825 */ /* 0x000fe400078e0216 */
[----:B------:R-:W-:Y:S01]  /*0b70*/  USHF.R.U32.HI UR9, URZ, 0x4, UR9 ;  /* 0x00000004ff097899 */ /* 0x000fe20008011609 */
[----:B------:R-:W-:-:S03]  /*0b80*/  ISETP.LT.U32.AND.EX P0, PT, R0, UR13, PT, P0 ;  /* 0x0000000d00007c0c */ /* 0x000fc6000bf01100 */
[----:B------:R-:W-:Y:S01]  /*0b90*/  ULEA UR9, UR4, UR9, 0x2 ;  /* 0x0000000904097291 */ /* 0x000fe2000f8e10ff */
[----:B-1----:R-:W-:Y:S01]  /*0ba0*/  SEL R20, R24, UR12, P0 ;  /* 0x0000000c18147c07 */ /* 0x002fe20008000000 */
[----:B------:R-:W4:Y:S01]  /*0bb0*/  LDG.E.64 R26, desc[UR16][R26.64] ;  /* 0x000000101a1a7981 */ /* 0x000f22000c1e1b00 */
[----:B------:R-:W-:Y:S01]  /*0bc0*/  SEL R0, R0, UR13, P0 ;  /* 0x0000000d00007c07 */ /* 0x000fe20008000000 */
[----:B------:R-:W-:-:S06]  /*0bd0*/  UIMAD.WIDE.U32 UR10, UR9, 0x8, UR18 ;  /* 0x00000008090a78a5 */ /* 0x000fcc000f8e0012 */
[----:B------:R-:W-:Y:S02]  /*0be0*/  IMAD.U32 R24, RZ, RZ, UR10 ;  /* 0x0000000aff187e24 */ /* 0x000fe4000f8e00ff */
[----:B------:R-:W-:-:S06]  /*0bf0*/  IMAD.U32 R25, RZ, RZ, UR11 ;  /* 0x0000000bff197e24 */ /* 0x000fcc000f8e00ff */
[----:B------:R-:W4:Y:S01]  /*0c00*/  LDG.E.64 R24, desc[UR16][R24.64] ;  /* 0x0000001018187981 */ /* 0x000f22000c1e1b00 */
[----:B------:R-:W-:-:S04]  /*0c10*/  UIADD3 UR9, UPT, UPT, UR5, 0x8, URZ ;  /* 0x0000000805097890 */ /* 0x000fc8000fffe0ff */
[----:B------:R-:W-:Y:S01]  /*0c20*/  ULOP3.LUT UR9, UR9, 0x3c, URZ, 0xc0, !UPT ;  /* 0x0000003c09097892 */ /* 0x000fe2000f8ec0ff */
[----:B--2---:R-:W-:Y:S02]  /*0c30*/  LOP3.LUT R21, R12, R16, R4, 0xe0, !PT ;  /* 0x000000100c157212 */ /* 0x004fe400078ee004 */
[----:B0-----:R-:W-:Y:S02]  /*0c40*/  LOP3.LUT R23, R13, R17, R5, 0xe0, !PT ;  /* 0x000000110d177212 */ /* 0x001fe400078ee005 */
[----:B------:R-:W-:-:S04]  /*0c50*/  ISETP.GE.U32.AND P1, PT, R20, R21, PT ;  /* 0x000000151400720c */ /* 0x000fc80003f26070 */
[----:B------:R-:W-:Y:S02]  /*0c60*/  ISETP.GE.U32.AND.EX P0, PT, R0, R23, PT, P1 ;  /* 0x000000170000720c */ /* 0x000fe40003f06110 */
[----:B------:R-:W-:-:S05]  /*0c70*/  IADD3 R21, P1, PT, R12, R21, RZ ;  /* 0x000000150c157210 */ /* 0x000fca0007f3e0ff */
[----:B------:R-:W-:Y:S01]  /*0c80*/  IMAD.X R0, R13, 0x1, R23, P1 ;  /* 0x000000010d007824 */ /* 0x000fe200008e0617 */
[----:B------:R-:W-:-:S04]  /*0c90*/  LOP3.LUT R23, R21, R12, RZ, 0x3c, !PT ;  /* 0x0000000c15177212 */ /* 0x000fc800078e3cff */
[----:B------:R-:W-:Y:S02]  /*0ca0*/  LOP3.LUT R21, R0, R13, RZ, 0x3c, !PT ;  /* 0x0000000d00157212 */ /* 0x000fe400078e3cff */
[----:B------:R-:W-:Y:S02]  /*0cb0*/  SEL R0, RZ, 0x1, P0 ;  /* 0x00000001ff007807 */ /* 0x000fe40000000000 */
[----:B------:R-:W-:Y:S02]  /*0cc0*/  LOP3.LUT R5, R21, R17, R5, 0xfe, !PT ;  /* 0x0000001115057212 */ /* 0x000fe400078efe05 */
[----:B---3--:R-:W-:Y:S02]  /*0cd0*/  LOP3.LUT R21, R14, R18, R10, 0xe0, !PT ;  /* 0x000000120e157212 */ /* 0x008fe400078ee00a */
[----:B----4-:R-:W-:Y:S02]  /*0ce0*/  SHF.R.U64 R6, R6, UR9, R7 ;  /* 0x0000000906067c19 */ /* 0x010fe40008001207 */
[----:B------:R-:W-:-:S02]  /*0cf0*/  IADD3 R21, P0, P1, R14, R21, R0 ;  /* 0x000000150e157210 */ /* 0x000fc4000791e000 */
[----:B------:R-:W-:Y:S02]  /*0d00*/  LOP3.LUT R0, R15, R19, R11, 0xe0, !PT ;  /* 0x000000130f007212 */ /* 0x000fe400078ee00b */
[----:B------:R-:W-:Y:S02]  /*0d10*/  LOP3.LUT R21, R21, R14, RZ, 0x3c, !PT ;  /* 0x0000000e15157212 */ /* 0x000fe400078e3cff */
[----:B------:R-:W-:Y:S02]  /*0d20*/  IADD3.X R0, PT, PT, R15, R0, RZ, P0, P1 ;  /* 0x000000000f007210 */ /* 0x000fe400007e24ff */
[----:B------:R-:W-:Y:S02]  /*0d30*/  LOP3.LUT R23, R23, R16, R4, 0xfe, !PT ;  /* 0x0000001017177212 */ /* 0x000fe400078efe04 */
[----:B------:R-:W-:Y:S01]  /*0d40*/  LOP3.LUT R7, R17, R5, R13, 0xf1, !PT ;  /* 0x0000000511077212 */ /* 0x000fe200078ef10d */
[----:B------:R-:W-:Y:S01]  /*0d50*/  IMAD.SHL.U32 R17, R6, 0x8, RZ ;  /* 0x0000000806117824 */ /* 0x000fe200078e00ff */
[----:B------:R-:W-:-:S02]  /*0d60*/  LOP3.LUT R0, R0, R15, RZ, 0x3c, !PT ;  /* 0x0000000f00007212 */ /* 0x000fc400078e3cff */
[----:B------:R-:W-:Y:S02]  /*0d70*/  LOP3.LUT R22, R21, R18, R10, 0xfe, !PT ;  /* 0x0000001215167212 */ /* 0x000fe400078efe0a */
[--C-:B------:R-:W-:Y:S02]  /*0d80*/  LOP3.LUT R10, R16, R23, R12.reuse, 0xf1, !PT ;  /* 0x00000017100a7212 */ /* 0x100fe400078ef10c */
[----:B------:R-:W-:Y:S02]  /*0d90*/  LOP3.LUT R17, R17, 0x78, RZ, 0xc0, !PT ;  /* 0x0000007811117812 */ /* 0x000fe400078ec0ff */
[----:B------:R-:W-:Y:S02]  /*0da0*/  LOP3.LUT R11, R0, R19, R11, 0xfe, !PT ;  /* 0x00000013000b7212 */ /* 0x000fe400078efe0b */
[C---:B------:R-:W-:Y:S02]  /*0db0*/  LOP3.LUT P2, RZ, R23.reuse, UR14, R12, 0x80, !PT ;  /* 0x0000000e17ff7c12 */ /* 0x040fe4000f84800c */
[----:B------:R-:W-:Y:S01]  /*0dc0*/  LOP3.LUT R0, R23, R12, RZ, 0xc0, !PT ;  /* 0x0000000c17007212 */ /* 0x000fe200078ec0ff */
[----:B------:R-:W-:Y:S01]  /*0dd0*/  IMAD.SHL.U32 R12, R10, 0x2, RZ ;  /* 0x000000020a0c7824 */ /* 0x000fe200078e00ff */
[----:B------:R-:W-:-:S02]  /*0de0*/  IADD3 R16, P0, PT, R28, R17, RZ ;  /* 0x000000111c107210 */ /* 0x000fc40007f1e0ff */
[----:B------:R-:W-:Y:S01]  /*0df0*/  LOP3.LUT R13, R5, R13, RZ, 0xc0, !PT ;  /* 0x0000000d050d7212 */ /* 0x000fe200078ec0ff */
[----:B------:R-:W-:Y:S01]  /*0e00*/  IMAD.SHL.U32 R6, R0, 0x2, RZ ;  /* 0x0000000200067824 */ /* 0x000fe200078e00ff */
[----:B------:R-:W-:Y:S01]  /*0e10*/  LOP3.LUT R12, R12, 0x1, RZ, 0xfc, !PT ;  /* 0x000000010c0c7812 */ /* 0x000fe200078efcff */
[----:B------:R-:W-:Y:S01]  /*0e20*/  IMAD.X R17, RZ, RZ, R29, P0 ;  /* 0x000000ffff117224 */ /* 0x000fe200000e061d */
[----:B------:R-:W-:Y:S02]  /*0e30*/  SHF.L.U64.HI R0, R0, 0x1, R13 ;  /* 0x0000000100007819 */ /* 0x000fe4000001020d */
[----:B------:R-:W-:Y:S02]  /*0e40*/  LOP3.LUT R6, R6, R12, R23, 0xf1, !PT ;  /* 0x0000000c06067212 */ /* 0x000fe400078ef117 */
[----:B------:R-:W-:Y:S02]  /*0e50*/  LOP3.LUT R4, R12, R23, RZ, 0xc0, !PT ;  /* 0x000000170c047212 */ /* 0x000fe400078ec0ff */
[----:B------:R-:W-:-:S02]  /*0e60*/  LOP3.LUT P2, RZ, R13, UR15, RZ, 0xc0, P2 ;  /* 0x0000000f0dff7c12 */ /* 0x000fc4000904c0ff */
[----:B------:R-:W-:Y:S02]  /*0e70*/  LOP3.LUT R23, R8, R12, R23, 0xf8, !PT ;  /* 0x0000000c08177212 */ /* 0x000fe400078ef817 */
[----:B------:R0:W2:Y:S01]  /*0e80*/  LDG.E.64 R12, desc[UR16][R16.64] ;  /* 0x00000010100c7981 */ /* 0x0000a2000c1e1b00 */
[C---:B------:R-:W-:Y:S02]  /*0e90*/  LOP3.LUT P1, RZ, R10.reuse, UR14, RZ, 0xc0, !PT ;  /* 0x0000000e0aff7c12 */ /* 0x040fe4000f82c0ff */
[----:B------:R-:W-:Y:S02]  /*0ea0*/  SHF.L.U64.HI R10, R10, 0x1, R7 ;  /* 0x000000010a0a7819 */ /* 0x000fe40000010207 */
[----:B------:R-:W-:Y:S02]  /*0eb0*/  LOP3.LUT P1, RZ, R7, UR15, RZ, 0xc0, P1 ;  /* 0x0000000f07ff7c12 */ /* 0x000fe4000882c0ff */
[-C--:B------:R-:W-:Y:S01]  /*0ec0*/  LOP3.LUT R7, R9, R10.reuse, R5, 0xf8, !PT ;  /* 0x0000000a09077212 */ /* 0x080fe200078ef805 */
[----:B------:R-:W-:Y:S01]  /*0ed0*/  IMAD.WIDE R8, R2, 0x8, R16 ;  /* 0x0000000802087825 */ /* 0x000fe200078e0210 */
[----:B------:R-:W-:-:S02]  /*0ee0*/  LOP3.LUT R0, R0, R10, R5, 0xf1, !PT ;  /* 0x0000000a00007212 */ /* 0x000fc400078ef105 */
[----:B------:R-:W-:Y:S02]  /*0ef0*/  LOP3.LUT R5, R10, R5, RZ, 0xc0, !PT ;  /* 0x000000050a057212 */ /* 0x000fe400078ec0ff */
[--C-:B------:R-:W-:Y:S01]  /*0f00*/  LOP3.LUT R10, R18, R22, R14.reuse, 0xf1, !PT ;  /* 0x00000016120a7212 */ /* 0x100fe200078ef10e */
[----:B------:R-:W3:Y:S01]  /*0f10*/  LDG.E.64 R8, desc[UR16][R8.64] ;  /* 0x0000001008087981 */ /* 0x000ee2000c1e1b00 */
[----:B------:R-:W-:Y:S02]  /*0f20*/  LOP3.LUT R19, R19, R11, R15, 0xf1, !PT ;  /* 0x0000000b13137212 */ /* 0x000fe400078ef10f */
[----:B------:R-:W-:Y:S02]  /*0f30*/  LOP3.LUT P0, RZ, R10, UR14, RZ, 0xc0, !PT ;  /* 0x0000000e0aff7c12 */ /* 0x000fe4000f80c0ff */
[C---:B------:R-:W-:Y:S02]  /*0f40*/  LOP3.LUT P3, RZ, R22.reuse, UR14, R14, 0x80, !PT ;  /* 0x0000000e16ff7c12 */ /* 0x040fe4000f86800e */
[----:B------:R-:W-:-:S02]  /*0f50*/  LOP3.LUT R14, R22, R14, RZ, 0xc0, !PT ;  /* 0x0000000e160e7212 */ /* 0x000fc400078ec0ff */
[----:B0-----:R-:W-:Y:S02]  /*0f60*/  LOP3.LUT R17, R11, R15, RZ, 0xc0, !PT ;  /* 0x0000000f0b117212 */ /* 0x001fe400078ec0ff */
[----:B------:R-:W-:Y:S02]  /*0f70*/  LOP3.LUT P0, RZ, R19, UR15, RZ, 0xc0, P0 ;  /* 0x0000000f13ff7c12 */ /* 0x000fe4000800c0ff */
[C---:B------:R-:W-:Y:S01]  /*0f80*/  SHF.L.U64.HI R18, R10.reuse, 0x1, R19 ;  /* 0x000000010a127819 */ /* 0x040fe20000010213 */
[----:B------:R-:W-:Y:S01]  /*0f90*/  IMAD.SHL.U32 R19, R10, 0x2, RZ ;  /* 0x000000020a137824 */ /* 0x000fe200078e00ff */
[----:B------:R-:W-:Y:S01]  /*0fa0*/  SEL R10, RZ, 0x1, !P1 ;  /* 0x00000001ff0a7807 */ /* 0x000fe20004800000 */
[----:B------:R-:W-:Y:S01]  /*0fb0*/  UIADD3 UR9, UPT, UPT, UR5, 0xc, URZ ;  /* 0x0000000c05097890 */ /* 0x000fe2000fffe0ff */
[----:B------:R-:W-:Y:S02]  /*0fc0*/  LOP3.LUT P1, RZ, R17, UR15, RZ, 0xc0, P3 ;  /* 0x0000000f11ff7c12 */ /* 0x000fe4000982c0ff */
[----:B------:R-:W-:Y:S01]  /*0fd0*/  SHF.L.U64.HI R20, R14, 0x1, R17 ;  /* 0x000000010e147819 */ /* 0x000fe20000010211 */
[----:B------:R-:W-:Y:S01]  /*0fe0*/  ULOP3.LUT UR9, UR9, 0x3c, URZ, 0xc0, !UPT ;  /* 0x0000003c09097892 */ /* 0x000fe2000f8ec0ff */
[----:B------:R-:W-:-:S02]  /*0ff0*/  IADD3 R17, P3, PT, -R6, UR12, RZ ;  /* 0x0000000c06117c10 */ /* 0x000fc4000ff7e1ff */
[----:B------:R-:W-:Y:S02]  /*1000*/  LOP3.LUT R19, R19, R10, RZ, 0xfc, !PT ;  /* 0x0000000a13137212 */ /* 0x000fe400078efcff */
[----:B------:R-:W-:Y:S02]  /*1010*/  SEL R15, RZ, 0x1, !P2 ;  /* 0x00000001ff0f7807 */ /* 0x000fe40005000000 */
[----:B------:R-:W-:Y:S02]  /*1020*/  ISETP.LT.U32.AND P2, PT, R17, UR12, PT ;  /* 0x0000000c11007c0c */ /* 0x000fe4000bf41070 */
[----:B------:R-:W-:Y:S02]  /*1030*/  IADD3.X R16, PT, PT, ~R0, UR13, RZ, P3, !PT ;  /* 0x0000000d00107c10 */ /* 0x000fe40009ffe5ff */
[----:B------:R-:W-:Y:S02]  /*1040*/  LOP3.LUT R15, R15, R19, R22, 0xf1, !PT ;  /* 0x000000130f0f7212 */ /* 0x000fe400078ef116 */
[----:B------:R-:W-:-:S02]  /*1050*/  LOP3.LUT R21, R19, R22, RZ, 0xc0, !PT ;  /* 0x0000001613157212 */ /* 0x000fc400078ec0ff */
[----:B------:R-:W-:Y:S02]  /*1060*/  LOP3.LUT R22, R26, R19, R22, 0xf8, !PT ;  /* 0x000000131a167212 */ /* 0x000fe400078ef816 */
[----:B------:R-:W-:Y:S02]  /*1070*/  SHF.R.U64 R19, R24, UR9, R25 ;  /* 0x0000000918137c19 */ /* 0x000fe40008001219 */
[----:B------:R-:W-:Y:S01]  /*1080*/  ISETP.LT.U32.AND.EX P2, PT, R16, UR13, PT, P2 ;  /* 0x0000000d10007c0c */ /* 0x000fe2000bf41120 */
[----:B------:R-:W-:Y:S02]  /*1090*/  IMAD.SHL.U32 R24, R14, 0x2, RZ ;  /* 0x000000020e187824 */ /* 0x000fe400078e00ff */
[----:B------:R-:W-:Y:S01]  /*10a0*/  IMAD.SHL.U32 R19, R19, 0x8, RZ ;  /* 0x0000000813137824 */ /* 0x000fe200078e00ff */
[----:B------:R-:W-:Y:S02]  /*10b0*/  SEL R14, R17, UR12, P2 ;  /* 0x0000000c110e7c07 */ /* 0x000fe40009000000 */
[----:B------:R-:W-:-:S02]  /*10c0*/  LOP3.LUT R17, R23, R6, RZ, 0xc0, !PT ;  /* 0x0000000617117212 */ /* 0x000fc400078ec0ff */
[-CC-:B------:R-:W-:Y:S02]  /*10d0*/  LOP3.LUT R10, R27, R18.reuse, R11.reuse, 0xf8, !PT ;  /* 0x000000121b0a7212 */ /* 0x180fe400078ef80b */
[----:B------:R-:W-:Y:S02]  /*10e0*/  LOP3.LUT R20, R20, R18, R11, 0xf1, !PT ;  /* 0x0000001214147212 */ /* 0x000fe400078ef10b */
[----:B------:R-:W-:Y:S02]  /*10f0*/  LOP3.LUT R18, R18, R11, RZ, 0xc0, !PT ;  /* 0x0000000b12127212 */ /* 0x000fe400078ec0ff */
[----:B------:R-:W-:Y:S02]  /*1100*/  LOP3.LUT R11, R15, R24, RZ, 0xfc, !PT ;  /* 0x000000180f0b7212 */ /* 0x000fe400078efcff */
[----:B------:R-:W-:Y:S02]  /*1110*/  ISETP.GE.U32.AND P3, PT, R14, R17, PT ;  /* 0x000000110e00720c */ /* 0x000fe40003f66070 */
[----:B------:R-:W-:-:S02]  /*1120*/  LOP3.LUT R15, R19, 0x78, RZ, 0xc0, !PT ;  /* 0x00000078130f7812 */ /* 0x000fc400078ec0ff */
[----:B------:R-:W-:Y:S02]  /*1130*/  LOP3.LUT R19, R7, R0, RZ, 0xc0, !PT ;  /* 0x0000000007137212 */ /* 0x000fe400078ec0ff */
[----:B------:R-:W-:Y:S02]  /*1140*/  SEL R14, R16, UR13, P2 ;  /* 0x0000000d100e7c07 */ /* 0x000fe40009000000 */
[----:B------:R-:W-:Y:S02]  /*1150*/  IADD3 R17, P6, PT, R17, R6, RZ ;  /* 0x0000000611117210 */ /* 0x000fe40007fde0ff */
[----:B------:R-:W-:Y:S02]  /*1160*/  IADD3 R16, P4, PT, R28, R15, RZ ;  /* 0x0000000f1c107210 */ /* 0x000fe40007f9e0ff */
[----:B------:R-:W-:Y:S02]  /*1170*/  ISETP.GE.U32.AND.EX P2, PT, R14, R19, PT, P3 ;  /* 0x000000130e00720c */ /* 0x000fe40003f46130 */
[----:B------:R-:W-:Y:S01]  /*1180*/  LOP3.LUT R23, R23, R17, R6, 0xf6, !PT ;  /* 0x0000001117177212 */ /* 0x000fe200078ef606 */
[----:B------:R-:W-:Y:S01]  /*1190*/  IMAD.X R17, RZ, RZ, R29, P4 ;  /* 0x000000ffff117224 */ /* 0x000fe200020e061d */
[----:B------:R-:W-:-:S02]  /*11a0*/  SEL R14, RZ, 0x1, P2 ;  /* 0x00000001ff0e7807 */ /* 0x000fc40001000000 */
[----:B------:R-:W-:-:S04]  /*11b0*/  LOP3.LUT R24, R22, R11, RZ, 0xc0, !PT ;  /* 0x0000000b16187212 */ /* 0x000fc800078ec0ff */
[----:B------:R-:W-:Y:S02]  /*11c0*/  IADD3 R24, P5, P4, R11, R24, R14 ;  /* 0x000000180b187210 */ /* 0x000fe40007cbe00e */
[----:B------:R0:W4:Y:S02]  /*11d0*/  LDG.E.64 R14, desc[UR16][R16.64] ;  /* 0x00000010100e7981 */ /* 0x000124000c1e1b00 */
[----:B0-----:R-:W-:-:S06]  /*11e0*/  IMAD.WIDE R16, R2, 0x8, R16 ;  /* 0x0000000802107825 */ /* 0x001fcc00078e0210 */
[----:B------:R-:W4:Y:S01]  /*11f0*/  LDG.E.64 R16, desc[UR16][R16.64] ;  /* 0x0000001010107981 */ /* 0x000f22000c1e1b00 */
[----:B------:R-:W-:Y:S01]  /*1200*/  IMAD.X R19, R19, 0x1, R0, P6 ;  /* 0x0000000113137824 */ /* 0x000fe200030e0600 */
[----:B------:R-:W-:-:S04]  /*1210*/  LOP3.LUT R4, R4, R23, R6, 0xf1, !PT ;  /* 0x0000001704047212 */ /* 0x000fc800078ef106 */
[--C-:B------:R-:W-:Y:S02]  /*1220*/  LOP3.LUT R7, R7, R19, R0.reuse, 0xf6, !PT ;  /* 0x0000001307077212 */ /* 0x100fe400078ef600 */
[----:B------:R-:W-:Y:S02]  /*1230*/  LOP3.LUT R24, R22, R24, R11, 0xf6, !PT ;  /* 0x0000001816187212 */ /* 0x000fe400078ef60b */
[----:B------:R-:W-:Y:S01]  /*1240*/  LOP3.LUT R5, R5, R7, R0, 0xf1, !PT ;  /* 0x0000000705057212 */ /* 0x000fe200078ef100 */
[----:B------:R-:W-:Y:S01]  /*1250*/  IMAD.SHL.U32 R22, R4, 0x2, RZ ;  /* 0x0000000204167824 */ /* 0x000fe200078e00ff */
[C---:B------:R-:W-:Y:S02]  /*1260*/  LOP3.LUT P2, RZ, R23.reuse, UR14, R6, 0x80, !PT ;  /* 0x0000000e17ff7c12 */ /* 0x040fe4000f848006 */
[----:B------:R-:W-:Y:S02]  /*1270*/  LOP3.LUT R25, R23, R6, RZ, 0xc0, !PT ;  /* 0x0000000617197212 */ /* 0x000fe400078ec0ff */
[----:B------:R-:W-:-:S02]  /*1280*/  LOP3.LUT R0, R7, R0, RZ, 0xc0, !PT ;  /* 0x0000000007007212 */ /* 0x000fc400078ec0ff */
[C---:B------:R-:W-:Y:S02]  /*1290*/  LOP3.LUT P3, RZ, R4.reuse, UR14, RZ, 0xc0, !PT ;  /* 0x0000000e04ff7c12 */ /* 0x040fe4000f86c0ff */
[----:B------:R-:W-:Y:S02]  /*12a0*/  SHF.L.U64.HI R6, R4, 0x1, R5 ;  /* 0x0000000104067819 */ /* 0x000fe40000010205 */
[----:B------:R-:W-:Y:S02]  /*12b0*/  LOP3.LUT P2, RZ, R0, UR15, RZ, 0xc0, P2 ;  /* 0x0000000f00ff7c12 */ /* 0x000fe4000904c0ff */
[C---:B------:R-:W-:Y:S01]  /*12c0*/  SHF.L.U64.HI R4, R25.reuse, 0x1, R0 ;  /* 0x0000000119047819 */ /* 0x040fe20000010200 */
[----:B------:R-:W-:Y:S01]  /*12d0*/  IMAD.SHL.U32 R0, R25, 0x2, RZ ;  /* 0x0000000219007824 */ /* 0x000fe200078e00ff */
[----:B------:R-:W-:Y:S02]  /*12e0*/  LOP3.LUT R22, R22, 0x1, RZ, 0xfc, !PT ;  /* 0x0000000116167812 */ /* 0x000fe400078efcff */
[----:B------:R-:W-:-:S02]  /*12f0*/  LOP3.LUT R19, R10, R20, RZ, 0xc0, !PT ;  /* 0x000000140a137212 */ /* 0x000fc400078ec0ff */
[----:B------:R-:W-:Y:S02]  /*1300*/  LOP3.LUT P3, RZ, R5, UR15, RZ, 0xc0, P3 ;  /* 0x0000000f05ff7c12 */ /* 0x000fe4000986c0ff */
[----:B------:R-:W-:Y:S02]  /*1310*/  LOP3.LUT R0, R0, R22, R23, 0xf1, !PT ;  /* 0x0000001600007212 */ /* 0x000fe400078ef117 */
[----:B------:R-:W-:Y:S02]  /*1320*/  LOP3.LUT R5, R22, R23, RZ, 0xc0, !PT ;  /* 0x0000001716057212 */ /* 0x000fe400078ec0ff */
[----:B------:R-:W-:Y:S02]  /*1330*/  IADD3.X R19, PT, PT, R20, R19, RZ, P5, P4 ;  /* 0x0000001314137210 */ /* 0x000fe40002fe84ff */
[----:B------:R-:W-:Y:S02]  /*1340*/  LOP3.LUT R4, R4, R6, R7, 0xf1, !PT ;  /* 0x0000000604047212 */ /* 0x000fe400078ef107 */
[----:B------:R-:W-:-:S04]  /*1350*/  LOP3.LUT R19, R10, R19, R20, 0xf6, !PT ;  /* 0x000000130a137212 */ /* 0x000fc800078ef614 */
[----:B------:R-:W-:Y:S02]  /*1360*/  LOP3.LUT R25, R18, R19, R20, 0xf1, !PT ;  /* 0x0000001312197212 */ /* 0x000fe400078ef114 */
[----:B------:R-:W-:Y:S02]  /*1370*/  SEL R18, RZ, 0x1, !P2 ;  /* 0x00000001ff127807 */ /* 0x000fe40005000000 */
[----:B------:R-:W-:Y:S01]  /*1380*/  LOP3.LUT P2, RZ, R24, UR14, R11, 0x80, !PT ;  /* 0x0000000e18ff7c12 */ /* 0x000fe2000f84800b */
[----:B------:R-:W-:-:S04]  /*1390*/  UIADD3 UR6, UPT, UPT, UR6, 0x4, URZ ;  /* 0x0000000406067890 */ /* 0x000fc8000fffe0ff */
[----:B------:R-:W-:Y:S02]  /*13a0*/  UISETP.NE.AND UP0, UPT, UR6, 0x40, UPT ;  /* 0x000000400600788c */ /* 0x000fe4000bf05270 */
[----:B------:R-:W-:Y:S01]  /*13b0*/  UIADD3 UR5, UPT, UPT, UR5, 0x10, URZ ;  /* 0x0000001005057890 */ /* 0x000fe2000fffe0ff */
[----:B--2---:R-:W-:Y:S02]  /*13c0*/  LOP3.LUT R23, R12, R22, R23, 0xf8, !PT ;  /* 0x000000160c177212 */ /* 0x004fe400078ef817 */
[----:B------:R-:W-:Y:S02]  /*13d0*/  LOP3.LUT R22, R21, R24, R11, 0xf1, !PT ;  /* 0x0000001815167212 */ /* 0x000fe400078ef10b */
[----:B------:R-:W-:Y:S02]  /*13e0*/  LOP3.LUT R13, R13, R6, R7, 0xf8, !PT ;  /* 0x000000060d0d7212 */ /* 0x000fe400078ef807 */
[----:B------:R-:W-:Y:S01]  /*13f0*/  LOP3.LUT R7, R6, R7, RZ, 0xc0, !PT ;  /* 0x0000000706077212 */ /* 0x000fe200078ec0ff */
[----:B------:R-:W-:Y:S01]  /*1400*/  IMAD.SHL.U32 R21, R22, 0x2, RZ ;  /* 0x0000000216157824 */ /* 0x000fe200078e00ff */
[----:B------:R-:W-:-:S02]  /*1410*/  SEL R6, RZ, 0x1, !P3 ;  /* 0x00000001ff067807 */ /* 0x000fc40005800000 */
[----:B------:R-:W-:Y:S02]  /*1420*/  LOP3.LUT P3, RZ, R22, UR14, RZ, 0xc0, !PT ;  /* 0x0000000e16ff7c12 */ /* 0x000fe4000f86c0ff */
[----:B------:R-:W-:Y:S02]  /*1430*/  LOP3.LUT R21, R21, R6, RZ, 0xfc, !PT ;  /* 0x0000000615157212 */ /* 0x000fe400078efcff */
[----:B------:R-:W-:Y:S02]  /*1440*/  IADD3 R12, P5, PT, -R0, UR12, RZ ;  /* 0x0000000c000c7c10 */ /* 0x000fe4000ffbe1ff */
[----:B------:R-:W-:Y:S02]  /*1450*/  SHF.L.U64.HI R22, R22, 0x1, R25 ;  /* 0x0000000116167819 */ /* 0x000fe40000010219 */
[----:B------:R-:W-:Y:S02]  /*1460*/  LOP3.LUT P3, RZ, R25, UR15, RZ, 0xc0, P3 ;  /* 0x0000000f19ff7c12 */ /* 0x000fe4000986c0ff */
[----:B------:R-:W-:-:S02]  /*1470*/  LOP3.LUT R6, R19, R20, RZ, 0xc0, !PT ;  /* 0x0000001413067212 */ /* 0x000fc400078ec0ff */
[----:B------:R-:W-:Y:S02]  /*1480*/  LOP3.LUT R25, R24, R11, RZ, 0xc0, !PT ;  /* 0x0000000b18197212 */ /* 0x000fe400078ec0ff */
[----:B------:R-:W-:Y:S02]  /*1490*/  ISETP.LT.U32.AND P4, PT, R12, UR12, PT ;  /* 0x0000000c0c007c0c */ /* 0x000fe4000bf81070 */
[----:B------:R-:W-:Y:S02]  /*14a0*/  IADD3.X R10, PT, PT, ~R4, UR13, RZ, P5, !PT ;  /* 0x0000000d040a7c10 */ /* 0x000fe4000affe5ff */
[----:B------:R-:W-:Y:S02]  /*14b0*/  LOP3.LUT P2, RZ, R6, UR15, RZ, 0xc0, P2 ;  /* 0x0000000f06ff7c12 */ /* 0x000fe4000904c0ff */
[C---:B------:R-:W-:Y:S01]  /*14c0*/  SHF.L.U64.HI R6, R25.reuse, 0x1, R6 ;  /* 0x0000000119067819 */ /* 0x040fe20000010206 */
[----:B------:R-:W-:Y:S01]  /*14d0*/  IMAD.SHL.U32 R25, R25, 0x2, RZ ;  /* 0x0000000219197824 */ /* 0x000fe200078e00ff */
[----:B------:R-:W-:-:S02]  /*14e0*/  LOP3.LUT R18, R18, R21, R24, 0xf1, !PT ;  /* 0x0000001512127212 */ /* 0x000fc400078ef118 */
[----:B------:R-:W-:Y:S02]  /*14f0*/  ISETP.LT.U32.AND.EX P4, PT, R10, UR13, PT, P4 ;  /* 0x0000000d0a007c0c */ /* 0x000fe4000bf81140 */
[----:B------:R-:W-:Y:S02]  /*1500*/  LOP3.LUT R27, R23, R0, RZ, 0xc0, !PT ;  /* 0x00000000171b7212 */ /* 0x000fe400078ec0ff */
[----:B------:R-:W-:Y:S02]  /*1510*/  LOP3.LUT R11, R21, R24, RZ, 0xc0, !PT ;  /* 0x00000018150b7212 */ /* 0x000fe400078ec0ff */
[----:B---3--:R-:W-:Y:S02]  /*1520*/  LOP3.LUT R21, R8, R21, R24, 0xf8, !PT ;  /* 0x0000001508157212 */ /* 0x008fe400078ef818 */
[----:B------:R-:W-:Y:S02]  /*1530*/  LOP3.LUT R8, R18, R25, RZ, 0xfc, !PT ;  /* 0x0000001912087212 */ /* 0x000fe400078efcff */
[----:B------:R-:W-:-:S02]  /*1540*/  SEL R12, R12, UR12, P4 ;  /* 0x0000000c0c0c7c07 */ /* 0x000fc4000a000000 */
[----:B------:R-:W-:Y:S02]  /*1550*/  IADD3 R18, P6, PT, R27, R0, RZ ;  /* 0x000000001b127210 */ /* 0x000fe40007fde0ff */
[----:B------:R-:W-:Y:S02]  /*1560*/  LOP3.LUT R25, R13, R4, RZ, 0xc0, !PT ;  /* 0x000000040d197212 */ /* 0x000fe400078ec0ff */
[----:B------:R-:W-:Y:S02]  /*1570*/  ISETP.GE.U32.AND P5, PT, R12, R27, PT ;  /* 0x0000001b0c00720c */ /* 0x000fe40003fa6070 */
[----:B------:R-:W-:Y:S02]  /*1580*/  SEL R20, R10, UR13, P4 ;  /* 0x0000000d0a147c07 */ /* 0x000fe4000a000000 */
[----:B------:R-:W-:Y:S01]  /*1590*/  LOP3.LUT R23, R23, R18, R0, 0xf6, !PT ;  /* 0x0000001217177212 */ /* 0x000fe200078ef600 */
[----:B------:R-:W-:Y:S01]  /*15a0*/  IMAD.X R18, R25, 0x1, R4, P6 ;  /* 0x0000000119127824 */ /* 0x000fe200030e0604 */
[----:B------:R-:W-:-:S02]  /*15b0*/  SEL R10, RZ, 0xffffffff, !P1 ;  /* 0xffffffffff0a7807 */ /* 0x000fc40004800000 */
[----:B------:R-:W-:Y:S02]  /*15c0*/  ISETP.GE.U32.AND.EX P1, PT, R20, R25, PT, P5 ;  /* 0x000000191400720c */ /* 0x000fe40003f26150 */
[----:B------:R-:W-:Y:S02]  /*15d0*/  SEL R12, RZ, 0xffffffff, !P2 ;  /* 0xffffffffff0c7807 */ /* 0x000fe40005000000 */
[----:B------:R-:W-:Y:S02]  /*15e0*/  LOP3.LUT R13, R13, R18, R4, 0xf6, !PT ;  /* 0x000000120d0d7212 */ /* 0x000fe400078ef604 */
[----:B------:R-:W-:Y:S02]  /*15f0*/  LOP3.LUT R20, R5, R23, R0, 0xf1, !PT ;  /* 0x0000001705147212 */ /* 0x000fe400078ef100 */
[----:B------:R-:W-:Y:S02]  /*1600*/  SEL R18, RZ, 0x1, P1 ;  /* 0x00000001ff127807 */ /* 0x000fe40000800000 */
[----:B------:R-:W-:-:S02]  /*1610*/  LOP3.LUT R5, R21, R8, RZ, 0xc0, !PT ;  /* 0x0000000815057212 */ /* 0x000fc400078ec0ff */
[----:B------:R-:W-:Y:S02]  /*1620*/  SEL R10, R10, 0x1, !P0 ;  /* 0x000000010a0a7807 */ /* 0x000fe40004000000 */
[----:B------:R-:W-:Y:S02]  /*1630*/  SEL R12, R12, 0x1, !P3 ;  /* 0x000000010c0c7807 */ /* 0x000fe40005800000 */
[----:B------:R-:W-:Y:S02]  /*1640*/  IADD3 R5, P2, P3, R8, R5, R18 ;  /* 0x0000000508057210 */ /* 0x000fe40007b5e012 */
[----:B------:R-:W-:Y:S02]  /*1650*/  LOP3.LUT R7, R7, R13, R4, 0xf1, !PT ;  /* 0x0000000d07077212 */ /* 0x000fe400078ef104 */
[----:B------:R-:W-:Y:S02]  /*1660*/  IADD3 R3, PT, PT, R12, R3, R10 ;  /* 0x000000030c037210 */ /* 0x000fe40007ffe00a */
[----:B------:R-:W-:-:S02]  /*1670*/  LOP3.LUT P0, RZ, R20, UR14, RZ, 0xc0, !PT ;  /* 0x0000000e14ff7c12 */ /* 0x000fc4000f80c0ff */
[C---:B------:R-:W-:Y:S02]  /*1680*/  LOP3.LUT P1, RZ, R23.reuse, UR14, R0, 0x80, !PT ;  /* 0x0000000e17ff7c12 */ /* 0x040fe4000f828000 */
[----:B------:R-:W-:Y:S02]  /*1690*/  LOP3.LUT R12, R23, R0, RZ, 0xc0, !PT ;  /* 0x00000000170c7212 */ /* 0x000fe400078ec0ff */
[----:B------:R-:W-:Y:S02]  /*16a0*/  LOP3.LUT R5, R21, R5, R8, 0xf6, !PT ;  /* 0x0000000515057212 */ /* 0x000fe400078ef608 */
[-CC-:B------:R-:W-:Y:S02]  /*16b0*/  LOP3.LUT R9, R9, R22.reuse, R19.reuse, 0xf8, !PT ;  /* 0x0000001609097212 */ /* 0x180fe400078ef813 */
[----:B------:R-:W-:Y:S02]  /*16c0*/  LOP3.LUT R6, R6, R22, R19, 0xf1, !PT ;  /* 0x0000001606067212 */ /* 0x000fe400078ef113 */
[C---:B------:R-:W-:Y:S01]  /*16d0*/  SHF.L.U64.HI R0, R20.reuse, 0x1, R7 ;  /* 0x0000000114007819 */ /* 0x040fe20000010207 */
[----:B------:R-:W-:Y:S01]  /*16e0*/  IMAD.SHL.U32 R20, R20, 0x2, RZ ;  /* 0x0000000214147824 */ /* 0x000fe200078e00ff */
[----:B------:R-:W-:-:S02]  /*16f0*/  LOP3.LUT P0, RZ, R7, UR15, RZ, 0xc0, P0 ;  /* 0x0000000f07ff7c12 */ /* 0x000fc4000800c0ff */
[----:B------:R-:W-:Y:S02]  /*1700*/  LOP3.LUT R11, R11, R5, R8, 0xf1, !PT ;  /* 0x000000050b0b7212 */ /* 0x000fe400078ef108 */
[----:B------:R-:W-:Y:S01]  /*1710*/  LOP3.LUT R25, R13, R4, RZ, 0xc0, !PT ;  /* 0x000000040d197212 */ /* 0x000fe200078ec0ff */
[----:B------:R-:W-:Y:S01]  /*1720*/  IMAD.SHL.U32 R4, R12, 0x2, RZ ;  /* 0x000000020c047824 */ /* 0x000fe200078e00ff */
[----:B------:R-:W-:Y:S02]  /*1730*/  LOP3.LUT R7, R9, R6, RZ, 0xc0, !PT ;  /* 0x0000000609077212 */ /* 0x000fe400078ec0ff */
[----:B------:R-:W-:Y:S01]  /*1740*/  LOP3.LUT R20, R20, 0x1, RZ, 0xfc, !PT ;  /* 0x0000000114147812 */ /* 0x000fe200078efcff */
[----:B------:R-:W-:Y:S01]  /*1750*/  IMAD.SHL.U32 R10, R11, 0x2, RZ ;  /* 0x000000020b0a7824 */ /* 0x000fe200078e00ff */
[----:B------:R-:W-:Y:S02]  /*1760*/  IADD3.X R7, PT, PT, R6, R7, RZ, P2, P3 ;  /* 0x0000000706077210 */ /* 0x000fe400017e64ff */
[----:B------:R-:W-:-:S02]  /*1770*/  SEL R21, RZ, 0x1, !P0 ;  /* 0x00000001ff157807 */ /* 0x000fc40004000000 */
[----:B------:R-:W-:Y:S02]  /*1780*/  SHF.L.U64.HI R12, R12, 0x1, R25 ;  /* 0x000000010c0c7819 */ /* 0x000fe40000010219 */
[----:B------:R-:W-:Y:S02]  /*1790*/  LOP3.LUT R4, R4, R20, R23, 0xf1, !PT ;  /* 0x0000001404047212 */ /* 0x000fe400078ef117 */
[----:B------:R-:W-:Y:S02]  /*17a0*/  LOP3.LUT R19, R22, R19, RZ, 0xc0, !PT ;  /* 0x0000001316137212 */ /* 0x000fe400078ec0ff */
[----:B------:R-:W-:Y:S02]  /*17b0*/  LOP3.LUT R9, R9, R7, R6, 0xf6, !PT ;  /* 0x0000000709097212 */ /* 0x000fe400078ef606 */
[----:B------:R-:W-:Y:S02]  /*17c0*/  LOP3.LUT R10, R10, R21, RZ, 0xfc, !PT ;  /* 0x000000150a0a7212 */ /* 0x000fe400078efcff */
[----:B------:R-:W-:-:S02]  /*17d0*/  IADD3 R21, P2, PT, -R4, UR12, RZ ;  /* 0x0000000c04157c10 */ /* 0x000fc4000ff5e1ff */
[----:B------:R-:W-:Y:S02]  /*17e0*/  LOP3.LUT R7, R12, R0, R13, 0xf1, !PT ;  /* 0x000000000c077212 */ /* 0x000fe400078ef10d */
[----:B------:R-:W-:Y:S02]  /*17f0*/  LOP3.LUT R22, R19, R9, R6, 0xf1, !PT ;  /* 0x0000000913167212 */ /* 0x000fe400078ef106 */
[----:B------:R-:W-:Y:S02]  /*1800*/  ISETP.LT.U32.AND P3, PT, R21, UR12, PT ;  /* 0x0000000c15007c0c */ /* 0x000fe4000bf61070 */
[----:B------:R-:W-:Y:S02]  /*1810*/  IADD3.X R18, PT, PT, ~R7, UR13, RZ, P2, !PT ;  /* 0x0000000d07127c10 */ /* 0x000fe400097fe5ff */
[C---:B------:R-:W-:Y:S02]  /*1820*/  LOP3.LUT P0, RZ, R11.reuse, UR14, RZ, 0xc0, !PT ;  /* 0x0000000e0bff7c12 */ /* 0x040fe4000f80c0ff */
[----:B------:R-:W-:-:S02]  /*1830*/  SHF.L.U64.HI R12, R11, 0x1, R22 ;  /* 0x000000010b0c7819 */ /* 0x000fc40000010216 */
[----:B------:R-:W-:Y:S02]  /*1840*/  LOP3.LUT R11, R20, R23, RZ, 0xc0, !PT ;  /* 0x00000017140b7212 */ /* 0x000fe400078ec0ff */
[----:B----4-:R-:W-:Y:S02]  /*1850*/  LOP3.LUT R23, R14, R20, R23, 0xf8, !PT ;  /* 0x000000140e177212 */ /* 0x010fe400078ef817 */
[----:B------:R-:W-:Y:S02]  /*1860*/  ISETP.LT.U32.AND.EX P3, PT, R18, UR13, PT, P3 ;  /* 0x0000000d12007c0c */ /* 0x000fe4000bf61130 */
[----:B------:R-:W-:Y:S02]  /*1870*/  LOP3.LUT P1, RZ, R25, UR15, RZ, 0xc0, P1 ;  /* 0x0000000f19ff7c12 */ /* 0x000fe4000882c0ff */
[----:B------:R-:W-:Y:S02]  /*1880*/  LOP3.LUT R14, R0, R13, RZ, 0xc0, !PT ;  /* 0x0000000d000e7212 */ /* 0x000fe400078ec0ff */
[----:B------:R-:W-:-:S02]  /*1890*/  LOP3.LUT R20, R15, R0, R13, 0xf8, !PT ;  /* 0x000000000f147212 */ /* 0x000fc400078ef80d */
[----:B------:R-:W-:Y:S02]  /*18a0*/  LOP3.LUT P2, RZ, R5, UR14, R8, 0x80, !PT ;  /* 0x0000000e05ff7c12 */ /* 0x000fe4000f848008 */
[----:B------:R-:W-:Y:S02]  /*18b0*/  LOP3.LUT R6, R9, R6, RZ, 0xc0, !PT ;  /* 0x0000000609067212 */ /* 0x000fe400078ec0ff */
[----:B------:R-:W-:Y:S02]  /*18c0*/  LOP3.LUT R13, R5, R8, RZ, 0xc0, !PT ;  /* 0x00000008050d7212 */ /* 0x000fe400078ec0ff */
[----:B------:R-:W-:Y:S02]  /*18d0*/  LOP3.LUT R15, R23, R4, RZ, 0xc0, !PT ;  /* 0x00000004170f7212 */ /* 0x000fe400078ec0ff */
[----:B------:R-:W-:Y:S02]  /*18e0*/  SEL R21, R21, UR12, P3 ;  /* 0x0000000c15157c07 */ /* 0x000fe40009800000 */
[----:B------:R-:W-:-:S02]  /*18f0*/  SEL R0, RZ, 0x1, !P1 ;  /* 0x00000001ff007807 */ /* 0x000fc40004800000 */
[----:B------:R-:W-:Y:S02]  /*1900*/  LOP3.LUT P1, RZ, R6, UR15, RZ, 0xc0, P2 ;  /* 0x0000000f06ff7c12 */ /* 0x000fe4000902c0ff */
[C---:B------:R-:W-:Y:S01]  /*1910*/  SHF.L.U64.HI R8, R13.reuse, 0x1, R6 ;  /* 0x000000010d087819 */ /* 0x040fe20000010206 */
[----:B------:R-:W-:Y:S01]  /*1920*/  IMAD.SHL.U32 R13, R13, 0x2, RZ ;  /* 0x000000020d0d7824 */ /* 0x000fe200078e00ff */
[-C--:B------:R-:W-:Y:S02]  /*1930*/  ISETP.GE.U32.AND P4, PT, R21, R15.reuse, PT ;  /* 0x0000000f1500720c */ /* 0x080fe40003f86070 */
[----:B------:R-:W-:Y:S02]  /*1940*/  IADD3 R6, P2, PT, R4, R15, RZ ;  /* 0x0000000f04067210 */ /* 0x000fe40007f5e0ff */
[----:B------:R-:W-:Y:S02]  /*1950*/  LOP3.LUT R0, R0, R10, R5, 0xf1, !PT ;  /* 0x0000000a00007212 */ /* 0x000fe400078ef105 */
[----:B------:R-:W-:-:S02]  /*1960*/  LOP3.LUT R15, R20, R7, RZ, 0xc0, !PT ;  /* 0x00000007140f7212 */ /* 0x000fc400078ec0ff */
[----:B------:R-:W-:Y:S02]  /*1970*/  LOP3.LUT R0, R0, R13, RZ, 0xfc, !PT ;  /* 0x0000000d00007212 */ /* 0x000fe400078efcff */
[----:B------:R-:W-:Y:S01]  /*1980*/  SEL R18, R18, UR13, P3 ;  /* 0x0000000d12127c07 */ /* 0x000fe20009800000 */
[----:B------:R-:W-:Y:S01]  /*1990*/  IMAD.X R13, R7, 0x1, R15, P2 ;  /* 0x00000001070d7824 */ /* 0x000fe200010e060f */
[----:B------:R-:W-:Y:S02]  /*19a0*/  LOP3.LUT R23, R23, R6, R4, 0xf6, !PT ;  /* 0x0000000617177212 */ /* 0x000fe400078ef604 */
[----:B------:R-:W-:Y:S02]  /*19b0*/  ISETP.GE.U32.AND.EX P2, PT, R18, R15, PT, P4 ;  /* 0x0000000f1200720c */ /* 0x000fe40003f46140 */
[----:B------:R-:W-:Y:S02]  /*19c0*/  LOP3.LUT R6, R10, R5, RZ, 0xc0, !PT ;  /* 0x000000050a067212 */ /* 0x000fe400078ec0ff */
[----:B------:R-:W-:-:S02]  /*19d0*/  LOP3.LUT R5, R16, R10, R5, 0xf8, !PT ;  /* 0x0000000a10057212 */ /* 0x000fc400078ef805 */
[----:B------:R-:W-:Y:S02]  /*19e0*/  LOP3.LUT R20, R20, R13, R7, 0xf6, !PT ;  /* 0x0000000d14147212 */ /* 0x000fe400078ef607 */
[----:B------:R-:W-:Y:S02]  /*19f0*/  LOP3.LUT R16, R11, R23, R4, 0xf1, !PT ;  /* 0x000000170b107212 */ /* 0x000fe400078ef104 */
[-CC-:B------:R-:W-:Y:S02]  /*1a00*/  LOP3.LUT R8, R8, R12.reuse, R9.reuse, 0xf1, !PT ;  /* 0x0000000c08087212 */ /* 0x180fe400078ef109 */
[----:B------:R-:W-:Y:S02]  /*1a10*/  LOP3.LUT R11, R12, R9, RZ, 0xc0, !PT ;  /* 0x000000090c0b7212 */ /* 0x000fe400078ec0ff */
[----:B------:R-:W-:Y:S02]  /*1a20*/  SEL R10, RZ, 0x1, P2 ;  /* 0x00000001ff0a7807 */ /* 0x000fe40001000000 */
[----:B------:R-:W-:-:S02]  /*1a30*/  LOP3.LUT R9, R17, R12, R9, 0xf8, !PT ;  /* 0x0000000c11097212 */ /* 0x000fc400078ef809 */
[----:B------:R-:W-:Y:S02]  /*1a40*/  LOP3.LUT R13, R5, R0, RZ, 0xc0, !PT ;  /* 0x00000000050d7212 */ /* 0x000fe400078ec0ff */
[----:B------:R-:W-:Y:S02]  /*1a50*/  LOP3.LUT R17, R14, R20, R7, 0xf1, !PT ;  /* 0x000000140e117212 */ /* 0x000fe400078ef107 */
[C---:B------:R-:W-:Y:S02]  /*1a60*/  LOP3.LUT P2, RZ, R23.reuse, UR14, R4, 0x80, !PT ;  /* 0x0000000e17ff7c12 */ /* 0x040fe4000f848004 */
[----:B------:R-:W-:Y:S02]  /*1a70*/  LOP3.LUT R4, R23, R4, RZ, 0xc0, !PT ;  /* 0x0000000417047212 */ /* 0x000fe400078ec0ff */
[----:B------:R-:W-:Y:S02]  /*1a80*/  LOP3.LUT R7, R20, R7, RZ, 0xc0, !PT ;  /* 0x0000000714077212 */ /* 0x000fe400078ec0ff */
[----:B------:R-:W-:-:S02]  /*1a90*/  IADD3 R10, P5, P4, R0, R13, R10 ;  /* 0x0000000d000a7210 */ /* 0x000fc40007cbe00a */
[----:B------:R-:W-:Y:S02]  /*1aa0*/  LOP3.LUT P2, RZ, R7, UR15, RZ, 0xc0, P2 ;  /* 0x0000000f07ff7c12 */ /* 0x000fe4000904c0ff */
[C---:B------:R-:W-:Y:S02]  /*1ab0*/  SHF.L.U64.HI R13, R4.reuse, 0x1, R7 ;  /* 0x00000001040d7819 */ /* 0x040fe40000010207 */
[----:B------:R-:W-:Y:S01]  /*1ac0*/  LOP3.LUT R7, R9, R8, RZ, 0xc0, !PT ;  /* 0x0000000809077212 */ /* 0x000fe200078ec0ff */
[----:B------:R-:W-:Y:S01]  /*1ad0*/  IMAD.SHL.U32 R12, R4, 0x2, RZ ;  /* 0x00000002040c7824 */ /* 0x000fe200078e00ff */
[----:B------:R-:W-:Y:S02]  /*1ae0*/  LOP3.LUT P3, RZ, R16, UR14, RZ, 0xc0, !PT ;  /* 0x0000000e10ff7c12 */ /* 0x000fe4000f86c0ff */
[----:B------:R-:W-:Y:S02]  /*1af0*/  IADD3.X R4, PT, PT, R8, R7, RZ, P5, P4 ;  /* 0x0000000708047210 */ /* 0x000fe40002fe84ff */
[----:B------:R-:W-:-:S02]  /*1b00*/  LOP3.LUT R5, R5, R10, R0, 0xf6, !PT ;  /* 0x0000000a05057212 */ /* 0x000fc400078ef600 */
[----:B------:R-:W-:Y:S02]  /*1b10*/  LOP3.LUT R9, R9, R4, R8, 0xf6, !PT ;  /* 0x0000000409097212 */ /* 0x000fe400078ef608 */
[----:B------:R-:W-:Y:S02]  /*1b20*/  LOP3.LUT P3, RZ, R17, UR15, RZ, 0xc0, P3 ;  /* 0x0000000f11ff7c12 */ /* 0x000fe4000986c0ff */
[----:B------:R-:W-:Y:S02]  /*1b30*/  LOP3.LUT R6, R6, R5, R0, 0xf1, !PT ;  /* 0x0000000506067212 */ /* 0x000fe400078ef100 */
[----:B------:R-:W-:Y:S02]  /*1b40*/  LOP3.LUT R11, R11, R9, R8, 0xf1, !PT ;  /* 0x000000090b0b7212 */ /* 0x000fe400078ef108 */
[----:B------:R-:W-:Y:S02]  /*1b50*/  SEL R19, RZ, 0x1, !P3 ;  /* 0x00000001ff137807 */ /* 0x000fe40005800000 */
[----:B------:R-:W-:-:S02]  /*1b60*/  LOP3.LUT R7, R5, R0, RZ, 0xc0, !PT ;  /* 0x0000000005077212 */ /* 0x000fc400078ec0ff */
[----:B------:R-:W-:Y:S01]  /*1b70*/  LOP3.LUT R8, R9, R8, RZ, 0xc0, !PT ;  /* 0x0000000809087212 */ /* 0x000fe200078ec0ff */
[C---:B------:R-:W-:Y:S01]  /*1b80*/  IMAD.SHL.U32 R18, R6.reuse, 0x2, RZ ;  /* 0x0000000206127824 */ /* 0x040fe200078e00ff */
[----:B------:R-:W-:Y:S02]  /*1b90*/  LOP3.LUT P3, RZ, R5, UR14, R0, 0x80, !PT ;  /* 0x0000000e05ff7c12 */ /* 0x000fe4000f868000 */
[C---:B------:R-:W-:Y:S02]  /*1ba0*/  SHF.L.U64.HI R0, R6.reuse, 0x1, R11 ;  /* 0x0000000106007819 */ /* 0x040fe4000001020b */
[----:B------:R-:W-:Y:S02]  /*1bb0*/  SHF.L.U64.HI R15, R7, 0x1, R8 ;  /* 0x00000001070f7819 */ /* 0x000fe40000010208 */
[----:B------:R-:W-:Y:S02]  /*1bc0*/  LOP3.LUT P4, RZ, R6, UR14, RZ, 0xc0, !PT ;  /* 0x0000000e06ff7c12 */ /* 0x000fe4000f88c0ff */
[----:B------:R-:W-:-:S02]  /*1bd0*/  LOP3.LUT P3, RZ, R8, UR15, RZ, 0xc0, P3 ;  /* 0x0000000f08ff7c12 */ /* 0x000fc4000986c0ff */
[C---:B------:R-:W-:Y:S01]  /*1be0*/  SHF.L.U64.HI R17, R16.reuse, 0x1, R17 ;  /* 0x0000000110117819 */ /* 0x040fe20000010211 */
[----:B------:R-:W-:Y:S01]  /*1bf0*/  IMAD.SHL.U32 R16, R16, 0x2, RZ ;  /* 0x0000000210107824 */ /* 0x000fe200078e00ff */
[----:B------:R-:W-:Y:S02]  /*1c00*/  LOP3.LUT R18, R18, R19, RZ, 0xfc, !PT ;  /* 0x0000001312127212 */ /* 0x000fe400078efcff */
[----:B------:R-:W-:Y:S02]  /*1c10*/  LOP3.LUT R15, R15, R0, R9, 0xf1, !PT ;  /* 0x000000000f0f7212 */ /* 0x000fe400078ef109 */
[----:B------:R-:W-:Y:S02]  /*1c20*/  LOP3.LUT R19, R0, R9, RZ, 0xc0, !PT ;  /* 0x0000000900137212 */ /* 0x000fe400078ec0ff */
[----:B------:R-:W-:Y:S02]  /*1c30*/  LOP3.LUT P0, RZ, R22, UR15, RZ, 0xc0, P0 ;  /* 0x0000000f16ff7c12 */ /* 0x000fe4000800c0ff */
[----:B------:R-:W-:-:S02]  /*1c40*/  LOP3.LUT P4, RZ, R11, UR15, RZ, 0xc0, P4 ;  /* 0x0000000f0bff7c12 */ /* 0x000fc4000a08c0ff */
[----:B------:R-:W-:Y:S02]  /*1c50*/  SEL R4, RZ, 0xffffffff, !P1 ;  /* 0xffffffffff047807 */ /* 0x000fe40004800000 */
[----:B------:R-:W-:Y:S02]  /*1c60*/  SEL R14, RZ, 0x1, !P2 ;  /* 0x00000001ff0e7807 */ /* 0x000fe40005000000 */
[----:B------:R-:W-:Y:S01]  /*1c70*/  SEL R0, RZ, 0xffffffff, !P3 ;  /* 0xffffffffff007807 */ /* 0x000fe20005800000 */
[----:B------:R-:W-:Y:S01]  /*1c80*/  IMAD.SHL.U32 R7, R7, 0x2, RZ ;  /* 0x0000000207077824 */ /* 0x000fe200078e00ff */
[----:B------:R-:W-:Y:S02]  /*1c90*/  LOP3.LUT R16, R16, 0x1, RZ, 0xfc, !PT ;  /* 0x0000000110107812 */ /* 0x000fe400078efcff */
[----:B------:R-:W-:Y:S02]  /*1ca0*/  SEL R4, R4, 0x1, !P0 ;  /* 0x0000000104047807 */ /* 0x000fe40004000000 */
[----:B------:R-:W-:-:S02]  /*1cb0*/  LOP3.LUT R14, R14, R18, R5, 0xf1, !PT ;  /* 0x000000120e0e7212 */ /* 0x000fc400078ef105 */
[----:B------:R-:W-:Y:S02]  /*1cc0*/  SEL R0, R0, 0x1, !P4 ;  /* 0x0000000100007807 */ /* 0x000fe40006000000 */
[----:B------:R-:W-:Y:S02]  /*1cd0*/  LOP3.LUT R13, R13, R17, R20, 0xf1, !PT ;  /* 0x000000110d0d7212 */ /* 0x000fe400078ef114 */
[----:B------:R-:W-:Y:S02]  /*1ce0*/  LOP3.LUT R12, R12, R16, R23, 0xf1, !PT ;  /* 0x000000100c0c7212 */ /* 0x000fe400078ef117 */
[----:B------:R-:W-:Y:S02]  /*1cf0*/  LOP3.LUT R17, R17, R20, RZ, 0xc0, !PT ;  /* 0x0000001411117212 */ /* 0x000fe400078ec0ff */
[----:B------:R-:W-:Y:S02]  /*1d00*/  LOP3.LUT R16, R16, R23, RZ, 0xc0, !PT ;  /* 0x0000001710107212 */ /* 0x000fe400078ec0ff */
[----:B------:R-:W-:-:S02]  /*1d10*/  LOP3.LUT R18, R18, R5, RZ, 0xc0, !PT ;  /* 0x0000000512127212 */ /* 0x000fc400078ec0ff */
[----:B------:R-:W-:Y:S02]  /*1d20*/  LOP3.LUT R14, R14, R7, RZ, 0xfc, !PT ;  /* 0x000000070e0e7212 */ /* 0x000fe400078efcff */
[----:B------:R-:W-:Y:S01]  /*1d30*/  IADD3 R3, PT, PT, R0, R3, R4 ;  /* 0x0000000300037210 */ /* 0x000fe20007ffe004 */
[----:B------:R-:W-:Y:S06]  /*1d40*/  BRA.U UP0, `(.L_x_0) ;  /* 0xffffffe900dc7547 */ /* 0x000fec000b83ffff */
[----:B------:R0:W5:Y:S04]  /*1d50*/  LDL R0, [R1+0x84] ;  /* 0x0000840001007983 */ /* 0x0001680000100800 */
[----:B------:R0:W5:Y:S04]  /*1d60*/  LDL.128 R8, [R1+0x10] ;  /* 0x0000100001087983 */ /* 0x0001680000100c00 */
[----:B------:R0:W5:Y:S01]  /*1d70*/  LDL.128 R4, [R1+0x50] ;  /* 0x0000500001047983 */ /* 0x0001620000100c00 */
[----:B------:R-:W-:-:S03]  /*1d80*/  UMOV UR5, URZ ;  /* 0x000000ff00057c82 */ /* 0x000fc60008000000 */
[----:B------:R0:W-:Y:S04]  /*1d90*/  STL.128 [R1], R16 ;  /* 0x0000001001007387 */ /* 0x0001e80000100c00 */
[----:B------:R0:W-:Y:S04]  /*1da0*/  STL.128 [R1+0x40], R12 ;  /* 0x0000400c01007387 */ /* 0x0001e80000100c00 */
[----:B------:R0:W-:Y:S02]  /*1db0*/  STL [R1+0x80], R3 ;  /* 0x0000800301007387 */ /* 0x0001e40000100800 */
.L_x_1:
[----:B------:R-:W-:-:S04]  /*1dc0*/  USHF.R.U32.HI UR6, URZ, 0x4, UR5 ;  /* 0x00000004ff067899 */ /* 0x000fc80008011605 */
[----:B------:R-:W-:-:S04]  /*1dd0*/  ULEA UR6, UR4, UR6, 0x2 ;  /* 0x0000000604067291 */ /* 0x000fc8000f8e10ff */
[----:B------:R-:W-:-:S06]  /*1de0*/  UIMAD.WIDE.U32 UR10, UR6, 0x8, UR18 ;  /* 0x00000008060a78a5 */ /* 0x000fcc000f8e0012 */
[----:B0-----:R-:W-:Y:S02]  /*1df0*/  IMAD.U32 R14, RZ, RZ, UR10 ;  /* 0x0000000aff0e7e24 */ /* 0x001fe4000f8e00ff */
[----:B------:R-:W-:-:S06]  /*1e00*/  IMAD.U32 R15, RZ, RZ, UR11 ;  /* 0x0000000bff0f7e24 */ /* 0x000fcc000f8e00ff */
[----:B------:R-:W2:Y:S01]  /*1e10*/  LDG.E.64 R14, desc[UR16][R14.64] ;  /* 0x000000100e0e7981 */ /* 0x000ea2000c1e1b00 */
[----:B------:R-:W-:-:S04]  /*1e20*/  UIADD3 UR9, UPT, UPT, UR5, 0x1, URZ ;  /* 0x0000000105097890 */ /* 0x000fc8000fffe0ff */
[----:B------:R-:W-:-:S04]  /*1e30*/  USHF.R.U32.HI UR6, URZ, 0x4, UR9 ;  /* 0x00000004ff067899 */ /* 0x000fc80008011609 */
[----:B------:R-:W-:-:S04]  /*1e40*/  ULEA UR6, UR4, UR6, 0x2 ;  /* 0x0000000604067291 */ /* 0x000fc8000f8e10ff */
[----:B------:R-:W-:-:S06]  /*1e50*/  UIMAD.WIDE.U32 UR10, UR6, 0x8, UR18 ;  /* 0x00000008060a78a5 */ /* 0x000fcc000f8e0012 */
[----:B------:R-:W-:Y:S02]  /*1e60*/  IMAD.U32 R12, RZ, RZ, UR10 ;  /* 0x0000000aff0c7e24 */ /* 0x000fe4000f8e00ff */
[----:B------:R-:W-:-:S06]  /*1e70*/  IMAD.U32 R13, RZ, RZ, UR11 ;  /* 0x0000000bff0d7e24 */ /* 0x000fcc000f8e00ff */
[----:B------:R-:W3:Y:S01]  /*1e80*/  LDG.E.64 R12, desc[UR16][R12.64] ;  /* 0x000000100c0c7981 */ /* 0x000ee2000c1e1b00 */
[----:B------:R-:W-:-:S04]  /*1e90*/  USHF.L.U32 UR6, UR5, 0x2, URZ ;  /* 0x0000000205067899 */ /* 0x000fc800080006ff */
[----:B------:R-:W-:Y:S02]  /*1ea0*/  ULOP3.LUT UR6, UR6, 0x3c, URZ, 0xc0, !UPT ;  /* 0x0000003c06067892 */ /* 0x000fe4000f8ec0ff */
[----:B------:R-:W-:-:S04]  /*1eb0*/  UIADD3 UR20, UPT, UPT, UR5, 0x2, URZ ;  /* 0x0000000205147890 */ /* 0x000fc8000fffe0ff */
[----:B--2---:R-:W-:-:S05]  /*1ec0*/  SHF.R.U64 R3, R14, UR6, R15 ;  /* 0x000000060e037c19 */ /* 0x004fca000800120f */
[----:B------:R-:W-:-:S05]  /*1ed0*/  IMAD.SHL.U32 R3, R3, 0x8, RZ ;  /* 0x0000000803037824 */ /* 0x000fca00078e00ff */
[----:B------:R-:W-:-:S04]  /*1ee0*/  LOP3.LUT R15, R3, 0x78, RZ, 0xc0, !PT ;  /* 0x00000078030f7812 */ /* 0x000fc800078ec0ff */
[----:B------:R-:W-:-:S05]  /*1ef0*/  IADD3 R14, P0, PT, R28, R15, RZ ;  /* 0x0000000f1c0e7210 */ /* 0x000fca0007f1e0ff */
[----:B------:R-:W-:-:S05]  /*1f00*/  IMAD.X R15, RZ, RZ, R29, P0 ;  /* 0x000000ffff0f7224 */ /* 0x000fca00000e061d */
[----:B------:R-:W2:Y:S01]  /*1f10*/  LDG.E.64 R18, desc[UR16][R14.64] ;  /* 0x000000100e127981 */ /* 0x000ea2000c1e1b00 */
[----:B------:R-:W-:Y:S01]  /*1f20*/  IMAD.WIDE R20, R2, 0x8, R14 ;  /* 0x0000000802147825 */ /* 0x000fe200078e020e */
[----:B------:R-:W-:-:S05]  /*1f30*/  USHF.R.U32.HI UR6, URZ, 0x4, UR20 ;  /* 0x00000004ff067899 */ /* 0x000fca0008011614 */
[----:B------:R-:W4:Y:S01]  /*1f40*/  LDG.E.64 R20, desc[UR16][R20.64] ;  /* 0x0000001014147981 */ /* 0x000f22000c1e1b00 */
[----:B------:R-:W-:Y:S02]  /*1f50*/  ULEA UR6, UR4, UR6, 0x2 ;  /* 0x0000000604067291 */ /* 0x000fe4000f8e10ff */
[----:B------:R-:W-:Y:S02]  /*1f60*/  USHF.L.U32 UR9, UR9, 0x2, URZ ;  /* 0x0000000209097899 */ /* 0x000fe400080006ff */
[----:B------:R-:W-:Y:S02]  /*1f70*/  UIMAD.WIDE.U32 UR10, UR6, 0x8, UR18 ;  /* 0x00000008060a78a5 */ /* 0x000fe4000f8e0012 */
[----:B------:R-:W-:-:S04]  /*1f80*/  ULOP3.LUT UR9, UR9, 0x3c, URZ, 0xc0, !UPT ;  /* 0x0000003c09097892 */ /* 0x000fc8000f8ec0ff */
[----:B------:R-:W-:Y:S02]  /*1f90*/  IMAD.U32 R24, RZ, RZ, UR10 ;  /* 0x0000000aff187e24 */ /* 0x000fe4000f8e00ff */
[----:B------:R-:W-:Y:S01]  /*1fa0*/  IMAD.U32 R25, RZ, RZ, UR11 ;  /* 0x0000000bff197e24 */ /* 0x000fe2000f8e00ff */
[----:B---3--:R-:W-:-:S04]  /*1fb0*/  SHF.R.U64 R23, R12, UR9, R13 ;  /* 0x000000090c177c19 */ /* 0x008fc8000800120d */
[----:B------:R0:W3:Y:S01]  /*1fc0*/  LDG.E.64 R14, desc[UR16][R24.64] ;  /* 0x00000010180e7981 */ /* 0x0000e2000c1e1b00 */
[----:B------:R-:W-:-:S05]  /*1fd0*/  IMAD.SHL.U32 R23, R23, 0x8, RZ ;  /* 0x0000000817177824 */ /* 0x000fca00078e00ff */
[----:B------:R-:W-:-:S04]  /*1fe0*/  LOP3.LUT R23, R23, 0x78, RZ, 0xc0, !PT ;  /* 0x0000007817177812 */ /* 0x000fc800078ec0ff */
[----:B------:R-:W-:-:S05]  /*1ff0*/  IADD3 R22, P0, PT, R28, R23, RZ ;  /* 0x000000171c167210 */ /* 0x000fca0007f1e0ff */
[----:B------:R-:W-:-:S05]  /*2000*/  IMAD.X R23, RZ, RZ, R29, P0 ;  /* 0x000000ffff177224 */ /* 0x000fca00000e061d */
[----:B------:R1:W3:Y:S01]  /*2010*/  LDG.E.64 R12, desc[UR16][R22.64] ;  /* 0x00000010160c7981 */ /* 0x0002e2000c1e1b00 */
[----:B-----5:R-:W-:Y:S01]  /*2020*/  IADD3 R26, P1, PT, -R4, UR12, RZ ;  /* 0x0000000c041a7c10 */ /* 0x020fe2000ff3e1ff */
[----:B------:R-:W-:Y:S01]  /*2030*/  UIADD3 UR9, UPT, UPT, UR5, 0x3, URZ ;  /* 0x0000000305097890 */ /* 0x000fe2000fffe0ff */
[----:B0-----:R-:W-:Y:S02]  /*2040*/  IMAD.WIDE R24, R2, 0x8, R22 ;  /* 0x0000000802187825 */ /* 0x001fe400078e0216 */
[----:B------:R-:W-:Y:S01]  /*2050*/  ISETP.LT.U32.AND P0, PT, R26, UR12, PT ;  /* 0x0000000c1a007c0c */ /* 0x000fe2000bf01070 */
[----:B------:R-:W-:Y:S01]  /*2060*/  USHF.R.U32.HI UR6, URZ, 0x4, UR9 ;  /* 0x00000004ff067899 */ /* 0x000fe20008011609 */
[----:B------:R-:W-:Y:S02]  /*2070*/  IADD3.X R16, PT, PT, ~R5, UR13, RZ, P1, !PT ;  /* 0x0000000d05107c10 */ /* 0x000fe40008ffe5ff */
[----:B------:R-:W3:Y:S02]  /*2080*/  LDG.E.64 R24, desc[UR16][R24.64] ;  /* 0x0000001018187981 */ /* 0x000ee4000c1e1b00 */
[----:B------:R-:W-:Y:S01]  /*2090*/  ISETP.LT.U32.AND.EX P0, PT, R16, UR13, PT, P0 ;  /* 0x0000000d10007c0c */ /* 0x000fe2000bf01100 */
[----:B------:R-:W-:-:S03]  /*20a0*/  ULEA UR6, UR4, UR6, 0x2 ;  /* 0x0000000604067291 */ /* 0x000fc6000f8e10ff */
[----:B------:R-:W-:Y:S01]  /*20b0*/  SEL R26, R26, UR12, P0 ;  /* 0x0000000c1a1a7c07 */ /* 0x000fe20008000000 */
[----:B------:R-:W-:Y:S01]  /*20c0*/  UIMAD.WIDE.U32 UR10, UR6, 0x8, UR18 ;  /* 0x00000008060a78a5 */ /* 0x000fe2000f8e0012 */
[----:B------:R-:W-:-:S05]  /*20d0*/  SEL R16, R16, UR13, P0 ;  /* 0x0000000d10107c07 */ /* 0x000fca0008000000 */
[----:B------:R-:W-:Y:S01]  /*20e0*/  IMAD.U32 R17, RZ, RZ, UR11 ;  /* 0x0000000bff117e24 */ /* 0x000fe2000f8e00ff */
[----:B--2---:R-:W-:Y:S02]  /*20f0*/  LOP3.LUT R3, R4, R8, R18, 0xe0, !PT ;  /* 0x0000000804037212 */ /* 0x004fe400078ee012 */
[----:B-1----:R-:W-:Y:S02]  /*2100*/  LOP3.LUT R23, R5, R9, R19, 0xe0, !PT ;  /* 0x0000000905177212 */ /* 0x002fe400078ee013 */
[----:B------:R-:W-:-:S04]  /*2110*/  ISETP.GE.U32.AND P1, PT, R26, R3, PT ;  /* 0x000000031a00720c */ /* 0x000fc80003f26070 */
[----:B------:R-:W-:Y:S01]  /*2120*/  ISETP.GE.U32.AND.EX P0, PT, R16, R23, PT, P1 ;  /* 0x000000171000720c */ /* 0x000fe20003f06110 */
[----:B------:R-:W-:-:S06]  /*2130*/  IMAD.U32 R16, RZ, RZ, UR10 ;  /* 0x0000000aff107e24 */ /* 0x000fcc000f8e00ff */
[----:B------:R-:W2:Y:S01]  /*2140*/  LDG.E.64 R16, desc[UR16][R16.64] ;  /* 0x0000001010107981 */ /* 0x000ea2000c1e1b00 */
[----:B------:R-:W-:-:S05]  /*2150*/  IADD3 R3, P1, PT, R4, R3, RZ ;  /* 0x0000000304037210 */ /* 0x000fca0007f3e0ff */
[----:B------:R-:W-:Y:S01]  /*2160*/  IMAD.X R27, R5, 0x1, R23, P1 ;  /* 0x00000001051b7824 */ /* 0x000fe200008e0617 */
[----:B------:R-:W-:-:S04]  /*2170*/  LOP3.LUT R23, R3, R4, RZ, 0x3c, !PT ;  /* 0x0000000403177212 */ /* 0x000fc800078e3cff */
[----:B------:R-:W-:Y:S02]  /*2180*/  LOP3.LUT R3, R27, R5, RZ, 0x3c, !PT ;  /* 0x000000051b037212 */ /* 0x000fe400078e3cff */
[----:B------:R-:W-:Y:S02]  /*2190*/  LOP3.LUT R23, R23, R8, R18, 0xfe, !PT ;  /* 0x0000000817177212 */ /* 0x000fe400078efe12 */
[----:B------:R-:W-:Y:S02]  /*21a0*/  LOP3.LUT R19, R3, R9, R19, 0xfe, !PT ;  /* 0x0000000903137212 */ /* 0x000fe400078efe13 */
[----:B----4-:R-:W-:Y:S02]  /*21b0*/  LOP3.LUT R3, R6, R10, R20, 0xe0, !PT ;  /* 0x0000000a06037212 */ /* 0x010fe400078ee014 */
[----:B------:R-:W-:Y:S02]  /*21c0*/  SEL R18, RZ, 0x1, P0 ;  /* 0x00000001ff127807 */ /* 0x000fe40000000000 */
[----:B------:R-:W-:-:S02]  /*21d0*/  LOP3.LUT R27, R7, R11, R21, 0xe0, !PT ;  /* 0x0000000b071b7212 */ /* 0x000fc400078ee015 */
[----:B------:R-:W-:Y:S01]  /*21e0*/  IADD3 R3, P0, P1, R6, R3, R18 ;  /* 0x0000000306037210 */ /* 0x000fe2000791e012 */
[----:B------:R-:W-:-:S03]  /*21f0*/  USHF.L.U32 UR20, UR20, 0x2, URZ ;  /* 0x0000000214147899 */ /* 0x000fc600080006ff */
[----:B------:R-:W-:Y:S01]  /*2200*/  IADD3.X R27, PT, PT, R7, R27, RZ, P0, P1 ;  /* 0x0000001b071b7210 */ /* 0x000fe200007e24ff */
[----:B------:R-:W-:-:S03]  /*2210*/  ULOP3.LUT UR20, UR20, 0x3c, URZ, 0xc0, !UPT ;  /* 0x0000003c14147892 */ /* 0x000fc6000f8ec0ff */
[----:B------:R-:W-:-:S04]  /*2220*/  LOP3.LUT R27, R27, R7, RZ, 0x3c, !PT ;  /* 0x000000071b1b7212 */ /* 0x000fc800078e3cff */
[----:B------:R-:W-:Y:S02]  /*2230*/  LOP3.LUT R18, R27, R11, R21, 0xfe, !PT ;  /* 0x0000000b1b127212 */ /* 0x000fe400078efe15 */
[----:B---3--:R-:W-:Y:S02]  /*2240*/  SHF.R.U64 R21, R14, UR20, R15 ;  /* 0x000000140e157c19 */ /* 0x008fe4000800120f */
[----:B------:R-:W-:-:S03]  /*2250*/  LOP3.LUT R3, R3, R6, RZ, 0x3c, !PT ;  /* 0x0000000603037212 */ /* 0x000fc600078e3cff */
[----:B------:R-:W-:Y:S01]  /*2260*/  IMAD.SHL.U32 R21, R21, 0x8, RZ ;  /* 0x0000000815157824 */ /* 0x000fe200078e00ff */
[----:B------:R-:W-:Y:S02]  /*2270*/  LOP3.LUT R8, R8, R23, R4, 0xf1, !PT ;  /* 0x0000001708087212 */ /* 0x000fe400078ef104 */
[----:B------:R-:W-:Y:S02]  /*2280*/  LOP3.LUT R22, R3, R10, R20, 0xfe, !PT ;  /* 0x0000000a03167212 */ /* 0x000fe400078efe14 */
[----:B------:R-:W-:Y:S01]  /*2290*/  LOP3.LUT R21, R21, 0x78, RZ, 0xc0, !PT ;  /* 0x0000007815157812 */ /* 0x000fe200078ec0ff */
[----:B------:R-:W-:Y:S01]  /*22a0*/  IMAD.SHL.U32 R14, R8, 0x2, RZ ;  /* 0x00000002080e7824 */ /* 0x000fe200078e00ff */
[----:B------:R-:W-:Y:S02]  /*22b0*/  LOP3.LUT R9, R9, R19, R5, 0xf1, !PT ;  /* 0x0000001309097212 */ /* 0x000fe400078ef105 */
[C---:B------:R-:W-:Y:S02]  /*22c0*/  LOP3.LUT R3, R23.reuse, R4, RZ, 0xc0, !PT ;  /* 0x0000000417037212 */ /* 0x040fe400078ec0ff */
[----:B------:R-:W-:-:S02]  /*22d0*/  LOP3.LUT P2, RZ, R23, UR14, R4, 0x80, !PT ;  /* 0x0000000e17ff7c12 */ /* 0x000fc4000f848004 */
[----:B------:R-:W-:Y:S02]  /*22e0*/  IADD3 R20, P0, PT, R28, R21, RZ ;  /* 0x000000151c147210 */ /* 0x000fe40007f1e0ff */
[----:B------:R-:W-:Y:S02]  /*22f0*/  LOP3.LUT R4, R19, R5, RZ, 0xc0, !PT ;  /* 0x0000000513047212 */ /* 0x000fe400078ec0ff */
[C---:B------:R-:W-:Y:S02]  /*2300*/  LOP3.LUT P1, RZ, R8.reuse, UR14, RZ, 0xc0, !PT ;  /* 0x0000000e08ff7c12 */ /* 0x040fe4000f82c0ff */
[----:B------:R-:W-:Y:S01]  /*2310*/  SHF.L.U64.HI R5, R8, 0x1, R9 ;  /* 0x0000000108057819 */ /* 0x000fe20000010209 */
[C---:B------:R-:W-:Y:S01]  /*2320*/  IMAD.SHL.U32 R8, R3.reuse, 0x2, RZ ;  /* 0x0000000203087824 */ /* 0x040fe200078e00ff */
[----:B------:R-:W-:Y:S01]  /*2330*/  LOP3.LUT R14, R14, 0x1, RZ, 0xfc, !PT ;  /* 0x000000010e0e7812 */ /* 0x000fe200078efcff */
[----:B------:R-:W-:Y:S01]  /*2340*/  IMAD.X R21, RZ, RZ, R29, P0 ;  /* 0x000000ffff157224 */ /* 0x000fe200000e061d */
[----:B------:R-:W-:-:S02]  /*2350*/  SHF.L.U64.HI R3, R3, 0x1, R4 ;  /* 0x0000000103037819 */ /* 0x000fc40000010204 */
[----:B------:R-:W-:Y:S02]  /*2360*/  LOP3.LUT P2, RZ, R4, UR15, RZ, 0xc0, P2 ;  /* 0x0000000f04ff7c12 */ /* 0x000fe4000904c0ff */
[-CC-:B------:R-:W-:Y:S02]  /*2370*/  LOP3.LUT R8, R8, R14.reuse, R23.reuse, 0xf1, !PT ;  /* 0x0000000e08087212 */ /* 0x180fe400078ef117 */
[----:B------:R-:W-:Y:S02]  /*2380*/  LOP3.LUT R4, R14, R23, RZ, 0xc0, !PT ;  /* 0x000000170e047212 */ /* 0x000fe400078ec0ff */
[----:B------:R-:W-:Y:S02]  /*2390*/  LOP3.LUT R23, R12, R14, R23, 0xf8, !PT ;  /* 0x0000000e0c177212 */ /* 0x000fe400078ef817 */
[----:B------:R0:W3:Y:S01]  /*23a0*/  LDG.E.64 R14, desc[UR16][R20.64] ;  /* 0x00000010140e7981 */ /* 0x0000e2000c1e1b00 */
[----:B------:R-:W-:Y:S02]  /*23b0*/  LOP3.LUT P1, RZ, R9, UR15, RZ, 0xc0, P1 ;  /* 0x0000000f09ff7c12 */ /* 0x000fe4000882c0ff */
[----:B------:R-:W-:Y:S01]  /*23c0*/  LOP3.LUT R9, R13, R5, R19, 0xf8, !PT ;  /* 0x000000050d097212 */ /* 0x000fe200078ef813 */
[----:B------:R-:W-:-:S06]  /*23d0*/  IMAD.WIDE R12, R2, 0x8, R20 ;  /* 0x00000008020c7825 */ /* 0x000fcc00078e0214 */
[----:B------:R-:W4:Y:S01]  /*23e0*/  LDG.E.64 R12, desc[UR16][R12.64] ;  /* 0x000000100c0c7981 */ /* 0x000f22000c1e1b00 */
[----:B------:R-:W-:Y:S02]  /*23f0*/  LOP3.LUT R27, R10, R22, R6, 0xf1, !PT ;  /* 0x000000160a1b7212 */ /* 0x000fe400078ef106 */
[----:B------:R-:W-:Y:S02]  /*2400*/  LOP3.LUT R26, R11, R18, R7, 0xf1, !PT ;  /* 0x000000120b1a7212 */ /* 0x000fe400078ef107 */
[----:B------:R-:W-:Y:S02]  /*2410*/  LOP3.LUT R3, R3, R5, R19, 0xf1, !PT ;  /* 0x0000000503037212 */ /* 0x000fe400078ef113 */
[----:B------:R-:W-:Y:S02]  /*2420*/  LOP3.LUT R5, R5, R19, RZ, 0xc0, !PT ;  /* 0x0000001305057212 */ /* 0x000fe400078ec0ff */
[----:B------:R-:W-:Y:S02]  /*2430*/  LOP3.LUT R10, R22, R6, RZ, 0xc0, !PT ;  /* 0x00000006160a7212 */ /* 0x000fe400078ec0ff */
[----:B------:R-:W-:-:S02]  /*2440*/  LOP3.LUT R19, R18, R7, RZ, 0xc0, !PT ;  /* 0x0000000712137212 */ /* 0x000fc400078ec0ff */
[C---:B------:R-:W-:Y:S02]  /*2450*/  LOP3.LUT P0, RZ, R27.reuse, UR14, RZ, 0xc0, !PT ;  /* 0x0000000e1bff7c12 */ /* 0x040fe4000f80c0ff */
[----:B------:R-:W-:Y:S02]  /*2460*/  LOP3.LUT P3, RZ, R22, UR14, R6, 0x80, !PT ;  /* 0x0000000e16ff7c12 */ /* 0x000fe4000f868006 */
[C---:B------:R-:W-:Y:S01]  /*2470*/  SHF.L.U64.HI R11, R27.reuse, 0x1, R26 ;  /* 0x000000011b0b7819 */ /* 0x040fe2000001021a */
[----:B------:R-:W-:Y:S01]  /*2480*/  IMAD.SHL.U32 R27, R27, 0x2, RZ ;  /* 0x000000021b1b7824 */ /* 0x000fe200078e00ff */
[----:B------:R-:W-:Y:S01]  /*2490*/  SEL R6, RZ, 0x1, !P1 ;  /* 0x00000001ff067807 */ /* 0x000fe20004800000 */
[----:B------:R-:W-:Y:S01]  /*24a0*/  USHF.L.U32 UR6, UR9, 0x2, URZ ;  /* 0x0000000209067899 */ /* 0x000fe200080006ff */
[----:B0-----:R-:W-:Y:S02]  /*24b0*/  SHF.L.U64.HI R20, R10, 0x1, R19 ;  /* 0x000000010a147819 */ /* 0x001fe40000010213 */
[----:B------:R-:W-:Y:S01]  /*24c0*/  LOP3.LUT P1, RZ, R19, UR15, RZ, 0xc0, P3 ;  /* 0x0000000f13ff7c12 */ /* 0x000fe2000982c0ff */
[----:B------:R-:W-:Y:S01]  /*24d0*/  ULOP3.LUT UR6, UR6, 0x3c, URZ, 0xc0, !UPT ;  /* 0x0000003c06067892 */ /* 0x000fe2000f8ec0ff */
[----:B------:R-:W-:-:S02]  /*24e0*/  IADD3 R19, P3, PT, -R8, UR12, RZ ;  /* 0x0000000c08137c10 */ /* 0x000fc4000ff7e1ff */
[----:B------:R-:W-:Y:S02]  /*24f0*/  LOP3.LUT R27, R27, R6, RZ, 0xfc, !PT ;  /* 0x000000061b1b7212 */ /* 0x000fe400078efcff */
[-CC-:B------:R-:W-:Y:S02]  /*2500*/  LOP3.LUT R6, R25, R11.reuse, R18.reuse, 0xf8, !PT ;  /* 0x0000000b19067212 */ /* 0x180fe400078ef812 */
[----:B------:R-:W-:Y:S02]  /*2510*/  LOP3.LUT R20, R20, R11, R18, 0xf1, !PT ;  /* 0x0000000b14147212 */ /* 0x000fe400078ef112 */
[----:B------:R-:W-:Y:S02]  /*2520*/  SEL R7, RZ, 0x1, !P2 ;  /* 0x00000001ff077807 */ /* 0x000fe40005000000 */
[----:B------:R-:W-:Y:S02]  /*2530*/  LOP3.LUT R18, R11, R18, RZ, 0xc0, !PT ;  /* 0x000000120b127212 */ /* 0x000fe400078ec0ff */
[----:B------:R-:W-:-:S02]  /*2540*/  ISETP.LT.U32.AND P2, PT, R19, UR12, PT ;  /* 0x0000000c13007c0c */ /* 0x000fc4000bf41070 */
[----:B------:R-:W-:-:S04]  /*2550*/  IADD3.X R11, PT, PT, ~R3, UR13, RZ, P3, !PT ;  /* 0x0000000d030b7c10 */ /* 0x000fc80009ffe5ff */
[----:B------:R-:W-:Y:S02]  /*2560*/  ISETP.LT.U32.AND.EX P2, PT, R11, UR13, PT, P2 ;  /* 0x0000000d0b007c0c */ /* 0x000fe4000bf41120 */
[-CC-:B------:R-:W-:Y:S02]  /*2570*/  LOP3.LUT R7, R7, R27.reuse, R22.reuse, 0xf1, !PT ;  /* 0x0000001b07077212 */ /* 0x180fe400078ef116 */
[----:B------:R-:W-:Y:S02]  /*2580*/  LOP3.LUT R21, R27, R22, RZ, 0xc0, !PT ;  /* 0x000000161b157212 */ /* 0x000fe400078ec0ff */
[----:B------:R-:W-:Y:S02]  /*2590*/  LOP3.LUT R22, R24, R27, R22, 0xf8, !PT ;  /* 0x0000001b18167212 */ /* 0x000fe400078ef816 */
[----:B--2---:R-:W-:Y:S01]  /*25a0*/  SHF.R.U64 R25, R16, UR6, R17 ;  /* 0x0000000610197c19 */ /* 0x004fe20008001211 */
[----:B------:R-:W-:Y:S01]  /*25b0*/  IMAD.SHL.U32 R16, R10, 0x2, RZ ;  /* 0x000000020a107824 */ /* 0x000fe200078e00ff */
[----:B------:R-:W-:-:S02]  /*25c0*/  SEL R10, R19, UR12, P2 ;  /* 0x0000000c130a7c07 */ /* 0x000fc40009000000 */
[----:B------:R-:W-:Y:S01]  /*25d0*/  LOP3.LUT R17, R23, R8, RZ, 0xc0, !PT ;  /* 0x0000000817117212 */ /* 0x000fe200078ec0ff */
[----:B------:R-:W-:Y:S01]  /*25e0*/  IMAD.SHL.U32 R25, R25, 0x8, RZ ;  /* 0x0000000819197824 */ /* 0x000fe200078e00ff */
[----:B------:R-:W-:Y:S02]  /*25f0*/  LOP3.LUT R19, R9, R3, RZ, 0xc0, !PT ;  /* 0x0000000309137212 */ /* 0x000fe400078ec0ff */
[----:B------:R-:W-:Y:S02]  /*2600*/  ISETP.GE.U32.AND P3, PT, R10, R17, PT ;  /* 0x000000110a00720c */ /* 0x000fe40003f66070 */
[----:B------:R-:W-:Y:S02]  /*2610*/  LOP3.LUT R25, R25, 0x78, RZ, 0xc0, !PT ;  /* 0x0000007819197812 */ /* 0x000fe400078ec0ff */
[----:B------:R-:W-:Y:S02]  /*2620*/  SEL R10, R11, UR13, P2 ;  /* 0x0000000d0b0a7c07 */ /* 0x000fe40009000000 */
[----:B------:R-:W-:-:S02]  /*2630*/  LOP3.LUT R7, R7, R16, RZ, 0xfc, !PT ;  /* 0x0000001007077212 */ /* 0x000fc400078efcff */
[----:B------:R-:W-:Y:S02]  /*2640*/  IADD3 R17, P6, PT, R17, R8, RZ ;  /* 0x0000000811117210 */ /* 0x000fe40007fde0ff */
[----:B------:R-:W-:Y:S02]  /*2650*/  IADD3 R16, P4, PT, R28, R25, RZ ;  /* 0x000000191c107210 */ /* 0x000fe40007f9e0ff */
[----:B------:R-:W-:Y:S02]  /*2660*/  ISETP.GE.U32.AND.EX P2, PT, R10, R19, PT, P3 ;  /* 0x000000130a00720c */ /* 0x000fe40003f46130 */
[----:B------:R-:W-:Y:S01]  /*2670*/  LOP3.LUT R23, R23, R17, R8, 0xf6, !PT ;  /* 0x0000001117177212 */ /* 0x000fe200078ef608 */
[----:B------:R-:W-:Y:S01]  /*2680*/  IMAD.X R17, RZ, RZ, R29, P4 ;  /* 0x000000ffff117224 */ /* 0x000fe200020e061d */
[----:B------:R-:W-:Y:S02]  /*2690*/  SEL R10, RZ, 0x1, P2 ;  /* 0x00000001ff0a7807 */ /* 0x000fe40001000000 */
[----:B------:R-:W-:-:S04]  /*26a0*/  LOP3.LUT R24, R22, R7, RZ, 0xc0, !PT ;  /* 0x0000000716187212 */ /* 0x000fc800078ec0ff */
[----:B------:R-:W-:Y:S02]  /*26b0*/  IADD3 R24, P5, P4, R7, R24, R10 ;  /* 0x0000001807187210 */ /* 0x000fe40007cbe00a */
[----:B------:R0:W2:Y:S02]  /*26c0*/  LDG.E.64 R10, desc[UR16][R16.64] ;  /* 0x00000010100a7981 */ /* 0x0000a4000c1e1b00 */
[----:B0-----:R-:W-:-:S06]  /*26d0*/  IMAD.WIDE R16, R2, 0x8, R16 ;  /* 0x0000000802107825 */ /* 0x001fcc00078e0210 */
[----:B------:R-:W2:Y:S01]  /*26e0*/  LDG.E.64 R16, desc[UR16][R16.64] ;  /* 0x0000001010107981 */ /* 0x000ea2000c1e1b00 */
[----:B------:R-:W-:Y:S01]  /*26f0*/  LOP3.LUT P0, RZ, R26, UR15, RZ, 0xc0, P0 ;  /* 0x0000000f1aff7c12 */ /* 0x000fe2000800c0ff */
[----:B------:R-:W-:Y:S01]  /*2700*/  IMAD.X R26, R19, 0x1, R3, P6 ;  /* 0x00000001131a7824 */ /* 0x000fe200030e0603 */
[--C-:B------:R-:W-:Y:S02]  /*2710*/  LOP3.LUT R4, R4, R23, R8.reuse, 0xf1, !PT ;  /* 0x0000001704047212 */ /* 0x100fe400078ef108 */
[----:B------:R-:W-:Y:S02]  /*2720*/  LOP3.LUT R24, R22, R24, R7, 0xf6, !PT ;  /* 0x0000001816187212 */ /* 0x000fe400078ef607 */
[----:B------:R-:W-:Y:S02]  /*2730*/  LOP3.LUT R26, R9, R26, R3, 0xf6, !PT ;  /* 0x0000001a091a7212 */ /* 0x000fe400078ef603 */
[C---:B------:R-:W-:Y:S02]  /*2740*/  LOP3.LUT P2, RZ, R23.reuse, UR14, R8, 0x80, !PT ;  /* 0x0000000e17ff7c12 */ /* 0x040fe4000f848008 */
[----:B------:R-:W-:Y:S01]  /*2750*/  LOP3.LUT R22, R23, R8, RZ, 0xc0, !PT ;  /* 0x0000000817167212 */ /* 0x000fe200078ec0ff */
[----:B------:R-:W-:Y:S01]  /*2760*/  IMAD.SHL.U32 R8, R4, 0x2, RZ ;  /* 0x0000000204087824 */ /* 0x000fe200078e00ff */
[----:B------:R-:W-:-:S02]  /*2770*/  LOP3.LUT R9, R6, R20, RZ, 0xc0, !PT ;  /* 0x0000001406097212 */ /* 0x000fc400078ec0ff */
[----:B------:R-:W-:Y:S02]  /*2780*/  LOP3.LUT R5, R5, R26, R3, 0xf1, !PT ;  /* 0x0000001a05057212 */ /* 0x000fe400078ef103 */
[----:B------:R-:W-:Y:S02]  /*2790*/  LOP3.LUT P3, RZ, R4, UR14, RZ, 0xc0, !PT ;  /* 0x0000000e04ff7c12 */ /* 0x000fe4000f86c0ff */
[----:B------:R-:W-:Y:S02]  /*27a0*/  LOP3.LUT R3, R26, R3, RZ, 0xc0, !PT ;  /* 0x000000031a037212 */ /* 0x000fe400078ec0ff */
[----:B------:R-:W-:Y:S02]  /*27b0*/  IADD3.X R9, PT, PT, R20, R9, RZ, P5, P4 ;  /* 0x0000000914097210 */ /* 0x000fe40002fe84ff */
[----:B------:R-:W-:Y:S02]  /*27c0*/  LOP3.LUT P3, RZ, R5, UR15, RZ, 0xc0, P3 ;  /* 0x0000000f05ff7c12 */ /* 0x000fe4000986c0ff */
[----:B------:R-:W-:Y:S01]  /*27d0*/  SHF.L.U64.HI R19, R4, 0x1, R5 ;  /* 0x0000000104137819 */ /* 0x000fe20000010205 */
[----:B------:R-:W-:Y:S01]  /*27e0*/  IMAD.SHL.U32 R4, R22, 0x2, RZ ;  /* 0x0000000216047824 */ /* 0x000fe200078e00ff */
[----:B------:R-:W-:-:S02]  /*27f0*/  LOP3.LUT R8, R8, 0x1, RZ, 0xfc, !PT ;  /* 0x0000000108087812 */ /* 0x000fc400078efcff */
[----:B------:R-:W-:Y:S02]  /*2800*/  SHF.L.U64.HI R5, R22, 0x1, R3 ;  /* 0x0000000116057819 */ /* 0x000fe40000010203 */
[----:B------:R-:W-:Y:S02]  /*2810*/  LOP3.LUT R21, R21, R24, R7, 0xf1, !PT ;  /* 0x0000001815157212 */ /* 0x000fe400078ef107 */
[----:B------:R-:W-:Y:S02]  /*2820*/  LOP3.LUT R9, R6, R9, R20, 0xf6, !PT ;  /* 0x0000000906097212 */ /* 0x000fe400078ef614 */
[----:B---3--:R-:W-:Y:S02]  /*2830*/  LOP3.LUT R6, R14, R8, R23, 0xf8, !PT ;  /* 0x000000080e067212 */ /* 0x008fe400078ef817 */
[----:B------:R-:W-:Y:S02]  /*2840*/  LOP3.LUT P2, RZ, R3, UR15, RZ, 0xc0, P2 ;  /* 0x0000000f03ff7c12 */ /* 0x000fe4000904c0ff */
[----:B------:R-:W-:-:S02]  /*2850*/  LOP3.LUT R14, R15, R19, R26, 0xf8, !PT ;  /* 0x000000130f0e7212 */ /* 0x000fc400078ef81a */
[----:B------:R-:W-:Y:S02]  /*2860*/  LOP3.LUT R5, R5, R19, R26, 0xf1, !PT ;  /* 0x0000001305057212 */ /* 0x000fe400078ef11a */
[----:B------:R-:W-:Y:S02]  /*2870*/  LOP3.LUT R3, R4, R8, R23, 0xf1, !PT ;  /* 0x0000000804037212 */ /* 0x000fe400078ef117 */
[----:B------:R-:W-:Y:S01]  /*2880*/  LOP3.LUT R26, R19, R26, RZ, 0xc0, !PT ;  /* 0x0000001a131a7212 */ /* 0x000fe200078ec0ff */
[----:B------:R-:W-:Y:S01]  /*2890*/  IMAD.SHL.U32 R19, R21, 0x2, RZ ;  /* 0x0000000215137824 */ /* 0x000fe200078e00ff */
[----:B------:R-:W-:Y:S02]  /*28a0*/  LOP3.LUT R4, R8, R23, RZ, 0xc0, !PT ;  /* 0x0000001708047212 */ /* 0x000fe400078ec0ff */
[----:B------:R-:W-:Y:S02]  /*28b0*/  SEL R8, RZ, 0x1, !P3 ;  /* 0x00000001ff087807 */ /* 0x000fe40005800000 */
[----:B------:R-:W-:-:S02]  /*28c0*/  LOP3.LUT R18, R18, R9, R20, 0xf1, !PT ;  /* 0x0000000912127212 */ /* 0x000fc400078ef114 */
[----:B------:R-:W-:Y:S02]  /*28d0*/  LOP3.LUT P3, RZ, R21, UR14, RZ, 0xc0, !PT ;  /* 0x0000000e15ff7c12 */ /* 0x000fe4000f86c0ff */
[----:B------:R-:W-:Y:S02]  /*28e0*/  LOP3.LUT R19, R19, R8, RZ, 0xfc, !PT ;  /* 0x0000000813137212 */ /* 0x000fe400078efcff */
[----:B------:R-:W-:Y:S02]  /*28f0*/  SHF.L.U64.HI R22, R21, 0x1, R18 ;  /* 0x0000000115167819 */ /* 0x000fe40000010212 */
[----:B------:R-:W-:Y:S02]  /*2900*/  LOP3.LUT P3, RZ, R18, UR15, RZ, 0xc0, P3 ;  /* 0x0000000f12ff7c12 */ /* 0x000fe4000986c0ff */
[----:B------:R-:W-:Y:S02]  /*2910*/  SEL R8, RZ, 0x1, !P2 ;  /* 0x00000001ff087807 */ /* 0x000fe40005000000 */
[----:B------:R-:W-:-:S02]  /*2920*/  LOP3.LUT P2, RZ, R24, UR14, R7, 0x80, !PT ;  /* 0x0000000e18ff7c12 */ /* 0x000fc4000f848007 */
[----:B------:R-:W-:Y:S02]  /*2930*/  LOP3.LUT R21, R24, R7, RZ, 0xc0, !PT ;  /* 0x0000000718157212 */ /* 0x000fe400078ec0ff */
[----:B------:R-:W-:Y:S02]  /*2940*/  LOP3.LUT R18, R9, R20, RZ, 0xc0, !PT ;  /* 0x0000001409127212 */ /* 0x000fe400078ec0ff */
[----:B------:R-:W-:Y:S02]  /*2950*/  IADD3 R20, P5, PT, -R3, UR12, RZ ;  /* 0x0000000c03147c10 */ /* 0x000fe4000ffbe1ff */
[----:B------:R-:W-:Y:S02]  /*2960*/  LOP3.LUT P2, RZ, R18, UR15, RZ, 0xc0, P2 ;  /* 0x0000000f12ff7c12 */ /* 0x000fe4000904c0ff */
[----:B------:R-:W-:Y:S02]  /*2970*/  SHF.L.U64.HI R7, R21, 0x1, R18 ;  /* 0x0000000115077819 */ /* 0x000fe40000010212 */
[----:B----4-:R-:W-:-:S02]  /*2980*/  LOP3.LUT R18, R13, R22, R9, 0xf8, !PT ;  /* 0x000000160d127212 */ /* 0x010fc400078ef809 */
[----:B------:R-:W-:Y:S02]  /*2990*/  ISETP.LT.U32.AND P4, PT, R20, UR12, PT ;  /* 0x0000000c14007c0c */ /* 0x000fe4000bf81070 */
[----:B------:R-:W-:Y:S01]  /*29a0*/  IADD3.X R13, PT, PT, ~R5, UR13, RZ, P5, !PT ;  /* 0x0000000d050d7c10 */ /* 0x000fe2000affe5ff */
[----:B------:R-:W-:Y:S01]  /*29b0*/  IMAD.SHL.U32 R21, R21, 0x2, RZ ;  /* 0x0000000215157824 */ /* 0x000fe200078e00ff */
[-CC-:B------:R-:W-:Y:S02]  /*29c0*/  LOP3.LUT R8, R8, R19.reuse, R24.reuse, 0xf1, !PT ;  /* 0x0000001308087212 */ /* 0x180fe400078ef118 */
[----:B------:R-:W-:Y:S02]  /*29d0*/  LOP3.LUT R15, R19, R24, RZ, 0xc0, !PT ;  /* 0x00000018130f7212 */ /* 0x000fe400078ec0ff */
[----:B------:R-:W-:Y:S02]  /*29e0*/  LOP3.LUT R19, R12, R19, R24, 0xf8, !PT ;  /* 0x000000130c137212 */ /* 0x000fe400078ef818 */
[----:B------:R-:W-:-:S02]  /*29f0*/  LOP3.LUT R7, R7, R22, R9, 0xf1, !PT ;  /* 0x0000001607077212 */ /* 0x000fc400078ef109 */
[----:B------:R-:W-:Y:S02]  /*2a00*/  LOP3.LUT R12, R22, R9, RZ, 0xc0, !PT ;  /* 0x00000009160c7212 */ /* 0x000fe400078ec0ff */
[----:B------:R-:W-:Y:S02]  /*2a10*/  ISETP.LT.U32.AND.EX P4, PT, R13, UR13, PT, P4 ;  /* 0x0000000d0d007c0c */ /* 0x000fe4000bf81140 */
[----:B------:R-:W-:Y:S02]  /*2a20*/  LOP3.LUT R22, R6, R3, RZ, 0xc0, !PT ;  /* 0x0000000306167212 */ /* 0x000fe400078ec0ff */
[----:B------:R-:W-:Y:S02]  /*2a30*/  LOP3.LUT R8, R8, R21, RZ, 0xfc, !PT ;  /* 0x0000001508087212 */ /* 0x000fe400078efcff */
[----:B------:R-:W-:Y:S02]  /*2a40*/  SEL R21, R20, UR12, P4 ;  /* 0x0000000c14157c07 */ /* 0x000fe4000a000000 */
[----:B------:R-:W-:-:S02]  /*2a50*/  IADD3 R9, P6, PT, R22, R3, RZ ;  /* 0x0000000316097210 */ /* 0x000fc40007fde0ff */
[----:B------:R-:W-:Y:S02]  /*2a60*/  LOP3.LUT R20, R14, R5, RZ, 0xc0, !PT ;  /* 0x000000050e147212 */ /* 0x000fe400078ec0ff */
[----:B------:R-:W-:Y:S02]  /*2a70*/  ISETP.GE.U32.AND P5, PT, R21, R22, PT ;  /* 0x000000161500720c */ /* 0x000fe40003fa6070 */
[----:B------:R-:W-:Y:S01]  /*2a80*/  SEL R23, R13, UR13, P4 ;  /* 0x0000000d0d177c07 */ /* 0x000fe2000a000000 */
[----:B------:R-:W-:Y:S01]  /*2a90*/  IMAD.X R21, R20, 0x1, R5, P6 ;  /* 0x0000000114157824 */ /* 0x000fe200030e0605 */
[----:B------:R-:W-:Y:S02]  /*2aa0*/  LOP3.LUT R6, R6, R9, R3, 0xf6, !PT ;  /* 0x0000000906067212 */ /* 0x000fe400078ef603 */
[----:B------:R-:W-:Y:S02]  /*2ab0*/  SEL R9, RZ, 0xffffffff, !P1 ;  /* 0xffffffffff097807 */ /* 0x000fe40004800000 */
[----:B------:R-:W-:-:S02]  /*2ac0*/  ISETP.GE.U32.AND.EX P1, PT, R23, R20, PT, P5 ;  /* 0x000000141700720c */ /* 0x000fc40003f26150 */
[----:B------:R-:W-:Y:S02]  /*2ad0*/  SEL R13, RZ, 0xffffffff, !P2 ;  /* 0xffffffffff0d7807 */ /* 0x000fe40005000000 */
[----:B------:R-:W-:Y:S02]  /*2ae0*/  LOP3.LUT R14, R14, R21, R5, 0xf6, !PT ;  /* 0x000000150e0e7212 */ /* 0x000fe400078ef605 */
[----:B------:R-:W-:Y:S02]  /*2af0*/  LOP3.LUT R20, R4, R6, R3, 0xf1, !PT ;  /* 0x0000000604147212 */ /* 0x000fe400078ef103 */
[----:B------:R-:W-:Y:S02]  /*2b00*/  SEL R4, RZ, 0x1, P1 ;  /* 0x00000001ff047807 */ /* 0x000fe40000800000 */
[----:B------:R-:W-:Y:S02]  /*2b10*/  LOP3.LUT R21, R19, R8, RZ, 0xc0, !PT ;  /* 0x0000000813157212 */ /* 0x000fe400078ec0ff */
[----:B------:R-:W-:-:S02]  /*2b20*/  SEL R9, R9, 0x1, !P0 ;  /* 0x0000000109097807 */ /* 0x000fc40004000000 */
[----:B------:R-:W-:Y:S02]  /*2b30*/  SEL R13, R13, 0x1, !P3 ;  /* 0x000000010d0d7807 */ /* 0x000fe40005800000 */
[----:B------:R-:W-:Y:S02]  /*2b40*/  IADD3 R4, P2, P3, R8, R21, R4 ;  /* 0x0000001508047210 */ /* 0x000fe40007b5e004 */
[----:B------:R-:W-:Y:S01]  /*2b50*/  IADD3 R0, PT, PT, R13, R0, R9 ;  /* 0x000000000d007210 */ /* 0x000fe20007ffe009 */
[----:B------:R-:W-:Y:S01]  /*2b60*/  IMAD.SHL.U32 R13, R20, 0x2, RZ ;  /* 0x00000002140d7824 */ /* 0x000fe200078e00ff */
[C---:B------:R-:W-:Y:S02]  /*2b70*/  LOP3.LUT R22, R6.reuse, R3, RZ, 0xc0, !PT ;  /* 0x0000000306167212 */ /* 0x040fe400078ec0ff */
[----:B------:R-:W-:Y:S02]  /*2b80*/  LOP3.LUT P1, RZ, R6, UR14, R3, 0x80, !PT ;  /* 0x0000000e06ff7c12 */ /* 0x000fe4000f828003 */
[----:B------:R-:W-:Y:S01]  /*2b90*/  LOP3.LUT R3, R19, R4, R8, 0xf6, !PT ;  /* 0x0000000413037212 */ /* 0x000fe200078ef608 */
[----:B------:R-:W-:Y:S01]  /*2ba0*/  IMAD.SHL.U32 R21, R22, 0x2, RZ ;  /* 0x0000000216157824 */ /* 0x000fe200078e00ff */
[----:B------:R-:W-:-:S02]  /*2bb0*/  LOP3.LUT R4, R18, R7, RZ, 0xc0, !PT ;  /* 0x0000000712047212 */ /* 0x000fc400078ec0ff */
[----:B------:R-:W-:Y:S02]  /*2bc0*/  LOP3.LUT R9, R26, R14, R5, 0xf1, !PT ;  /* 0x0000000e1a097212 */ /* 0x000fe400078ef105 */
[----:B------:R-:W-:Y:S02]  /*2bd0*/  LOP3.LUT P0, RZ, R20, UR14, RZ, 0xc0, !PT ;  /* 0x0000000e14ff7c12 */ /* 0x000fe4000f80c0ff */
[----:B------:R-:W-:Y:S02]  /*2be0*/  LOP3.LUT R23, R14, R5, RZ, 0xc0, !PT ;  /* 0x000000050e177212 */ /* 0x000fe400078ec0ff */
[----:B------:R-:W-:Y:S02]  /*2bf0*/  LOP3.LUT R19, R13, 0x1, RZ, 0xfc, !PT ;  /* 0x000000010d137812 */ /* 0x000fe400078efcff */
[----:B------:R-:W-:Y:S02]  /*2c00*/  IADD3.X R5, PT, PT, R7, R4, RZ, P2, P3 ;  /* 0x0000000407057210 */ /* 0x000fe400017e64ff */
[----:B------:R-:W-:-:S02]  /*2c10*/  LOP3.LUT P0, RZ, R9, UR15, RZ, 0xc0, P0 ;  /* 0x0000000f09ff7c12 */ /* 0x000fc4000800c0ff */
[----:B------:R-:W-:Y:S02]  /*2c20*/  LOP3.LUT R15, R15, R3, R8, 0xf1, !PT ;  /* 0x000000030f0f7212 */ /* 0x000fe400078ef108 */
[----:B------:R-:W-:Y:S02]  /*2c30*/  SHF.L.U64.HI R9, R20, 0x1, R9 ;  /* 0x0000000114097819 */ /* 0x000fe40000010209 */
[----:B------:R-:W-:Y:S02]  /*2c40*/  SHF.L.U64.HI R22, R22, 0x1, R23 ;  /* 0x0000000116167819 */ /* 0x000fe40000010217 */
[----:B------:R-:W-:Y:S02]  /*2c50*/  LOP3.LUT R4, R21, R19, R6, 0xf1, !PT ;  /* 0x0000001315047212 */ /* 0x000fe400078ef106 */
[----:B------:R-:W-:Y:S01]  /*2c60*/  LOP3.LUT R18, R18, R5, R7, 0xf6, !PT ;  /* 0x0000000512127212 */ /* 0x000fe200078ef607 */
[----:B------:R-:W-:Y:S01]  /*2c70*/  IMAD.SHL.U32 R20, R15, 0x2, RZ ;  /* 0x000000020f147824 */ /* 0x000fe200078e00ff */
[----:B------:R-:W-:-:S02]  /*2c80*/  IADD3 R21, P2, PT, -R4, UR12, RZ ;  /* 0x0000000c04157c10 */ /* 0x000fc4000ff5e1ff */
[----:B------:R-:W-:Y:S02]  /*2c90*/  LOP3.LUT R5, R22, R9, R14, 0xf1, !PT ;  /* 0x0000000916057212 */ /* 0x000fe400078ef10e */
[----:B------:R-:W-:Y:S02]  /*2ca0*/  SEL R13, RZ, 0x1, !P0 ;  /* 0x00000001ff0d7807 */ /* 0x000fe40004000000 */
[----:B------:R-:W-:Y:S02]  /*2cb0*/  LOP3.LUT R22, R12, R18, R7, 0xf1, !PT ;  /* 0x000000120c167212 */ /* 0x000fe400078ef107 */
[----:B------:R-:W-:Y:S02]  /*2cc0*/  ISETP.LT.U32.AND P3, PT, R21, UR12, PT ;  /* 0x0000000c15007c0c */ /* 0x000fe4000bf61070 */
[----:B------:R-:W-:Y:S02]  /*2cd0*/  IADD3.X R12, PT, PT, ~R5, UR13, RZ, P2, !PT ;  /* 0x0000000d050c7c10 */ /* 0x000fe400097fe5ff */
[----:B------:R-:W-:-:S02]  /*2ce0*/  LOP3.LUT R20, R20, R13, RZ, 0xfc, !PT ;  /* 0x0000000d14147212 */ /* 0x000fc400078efcff */
[C---:B------:R-:W-:Y:S02]  /*2cf0*/  LOP3.LUT P0, RZ, R15.reuse, UR14, RZ, 0xc0, !PT ;  /* 0x0000000e0fff7c12 */ /* 0x040fe4000f80c0ff */
[----:B------:R-:W-:Y:S02]  /*2d00*/  SHF.L.U64.HI R13, R15, 0x1, R22 ;  /* 0x000000010f0d7819 */ /* 0x000fe40000010216 */
[----:B------:R-:W-:Y:S02]  /*2d10*/  LOP3.LUT P1, RZ, R23, UR15, RZ, 0xc0, P1 ;  /* 0x0000000f17ff7c12 */ /* 0x000fe4000882c0ff */
[----:B------:R-:W-:Y:S02]  /*2d20*/  LOP3.LUT R15, R19, R6, RZ, 0xc0, !PT ;  /* 0x00000006130f7212 */ /* 0x000fe400078ec0ff */
[----:B------:R-:W-:Y:S02]  /*2d30*/  ISETP.LT.U32.AND.EX P3, PT, R12, UR13, PT, P3 ;  /* 0x0000000d0c007c0c */ /* 0x000fe4000bf61130 */
[----:B------:R-:W-:-:S02]  /*2d40*/  LOP3.LUT P2, RZ, R3, UR14, R8, 0x80, !PT ;  /* 0x0000000e03ff7c12 */ /* 0x000fc4000f848008 */
[----:B------:R-:W-:Y:S02]  /*2d50*/  LOP3.LUT R7, R18, R7, RZ, 0xc0, !PT ;  /* 0x0000000712077212 */ /* 0x000fe400078ec0ff */
[----:B------:R-:W-:Y:S02]  /*2d60*/  LOP3.LUT R8, R3, R8, RZ, 0xc0, !PT ;  /* 0x0000000803087212 */ /* 0x000fe400078ec0ff */
[----:B------:R-:W-:Y:S02]  /*2d70*/  SEL R21, R21, UR12, P3 ;  /* 0x0000000c15157c07 */ /* 0x000fe40009800000 */
[----:B------:R-:W-:Y:S01]  /*2d80*/  SEL R12, R12, UR13, P3 ;  /* 0x0000000d0c0c7c07 */ /* 0x000fe20009800000 */
[----:B------:R-:W-:Y:S01]  /*2d90*/  UIADD3 UR5, UPT, UPT, UR5, 0x4, URZ ;  /* 0x0000000405057890 */ /* 0x000fe2000fffe0ff */
[----:B------:R-:W-:-:S03]  /*2da0*/  LOP3.LUT P0, RZ, R22, UR15, RZ, 0xc0, P0 ;  /* 0x0000000f16ff7c12 */ /* 0x000fc6000800c0ff */
[----:B------:R-:W-:Y:S01]  /*2db0*/  UISETP.NE.AND UP0, UPT, UR5, 0x40, UPT ;  /* 0x000000400500788c */ /* 0x000fe2000bf05270 */
[----:B--2---:R-:W-:Y:S02]  /*2dc0*/  LOP3.LUT R19, R10, R19, R6, 0xf8, !PT ;  /* 0x000000130a137212 */ /* 0x004fe400078ef806 */
[----:B------:R-:W-:Y:S02]  /*2dd0*/  LOP3.LUT R10, R11, R9, R14, 0xf8, !PT ;  /* 0x000000090b0a7212 */ /* 0x000fe400078ef80e */
[----:B------:R-:W-:Y:S02]  /*2de0*/  LOP3.LUT R6, R9, R14, RZ, 0xc0, !PT ;  /* 0x0000000e09067212 */ /* 0x000fe400078ec0ff */
[----:B------:R-:W-:Y:S02]  /*2df0*/  SEL R11, RZ, 0x1, !P1 ;  /* 0x00000001ff0b7807 */ /* 0x000fe40004800000 */
[----:B------:R-:W-:Y:S02]  /*2e00*/  LOP3.LUT R14, R19, R4, RZ, 0xc0, !PT ;  /* 0x00000004130e7212 */ /* 0x000fe400078ec0ff */
[----:B------:R-:W-:-:S02]  /*2e10*/  LOP3.LUT P1, RZ, R7, UR15, RZ, 0xc0, P2 ;  /* 0x0000000f07ff7c12 */ /* 0x000fc4000902c0ff */
[C---:B------:R-:W-:Y:S01]  /*2e20*/  SHF.L.U64.HI R9, R8.reuse, 0x1, R7 ;  /* 0x0000000108097819 */ /* 0x040fe20000010207 */
[----:B------:R-:W-:Y:S01]  /*2e30*/  IMAD.SHL.U32 R8, R8, 0x2, RZ ;  /* 0x0000000208087824 */ /* 0x000fe200078e00ff */
[----:B------:R-:W-:Y:S02]  /*2e40*/  LOP3.LUT R7, R11, R20, R3, 0xf1, !PT ;  /* 0x000000140b077212 */ /* 0x000fe400078ef103 */
[-C--:B------:R-:W-:Y:S02]  /*2e50*/  ISETP.GE.U32.AND P4, PT, R21, R14.reuse, PT ;  /* 0x0000000e1500720c */ /* 0x080fe40003f86070 */
[----:B------:R-:W-:Y:S02]  /*2e60*/  IADD3 R11, P2, PT, R4, R14, RZ ;  /* 0x0000000e040b7210 */ /* 0x000fe40007f5e0ff */
[----:B------:R-:W-:Y:S02]  /*2e70*/  LOP3.LUT R14, R10, R5, RZ, 0xc0, !PT ;  /* 0x000000050a0e7212 */ /* 0x000fe400078ec0ff */
[----:B------:R-:W-:-:S03]  /*2e80*/  LOP3.LUT R7, R7, R8, RZ, 0xfc, !PT ;  /* 0x0000000807077212 */ /* 0x000fc600078efcff */
[----:B------:R-:W-:Y:S01]  /*2e90*/  IMAD.X R8, R5, 0x1, R14, P2 ;  /* 0x0000000105087824 */ /* 0x000fe200010e060e */
[----:B------:R-:W-:Y:S02]  /*2ea0*/  LOP3.LUT R19, R19, R11, R4, 0xf6, !PT ;  /* 0x0000000b13137212 */ /* 0x000fe400078ef604 */
[----:B------:R-:W-:Y:S02]  /*2eb0*/  ISETP.GE.U32.AND.EX P2, PT, R12, R14, PT, P4 ;  /* 0x0000000e0c00720c */ /* 0x000fe40003f46140 */
[----:B------:R-:W-:Y:S02]  /*2ec0*/  LOP3.LUT R11, R20, R3, RZ, 0xc0, !PT ;  /* 0x00000003140b7212 */ /* 0x000fe400078ec0ff */
[----:B------:R-:W-:Y:S02]  /*2ed0*/  LOP3.LUT R8, R10, R8, R5, 0xf6, !PT ;  /* 0x000000080a087212 */ /* 0x000fe400078ef605 */
[----:B------:R-:W-:Y:S02]  /*2ee0*/  LOP3.LUT R20, R16, R20, R3, 0xf8, !PT ;  /* 0x0000001410147212 */ /* 0x000fe400078ef803 */
[----:B------:R-:W-:-:S02]  /*2ef0*/  SEL R14, RZ, 0x1, P2 ;  /* 0x00000001ff0e7807 */ /* 0x000fc40001000000 */
[--C-:B------:R-:W-:Y:S02]  /*2f00*/  LOP3.LUT R15, R15, R19, R4.reuse, 0xf1, !PT ;  /* 0x000000130f0f7212 */ /* 0x100fe400078ef104 */
[----:B------:R-:W-:Y:S02]  /*2f10*/  LOP3.LUT R6, R6, R8, R5, 0xf1, !PT ;  /* 0x0000000806067212 */ /* 0x000fe400078ef105 */
[C---:B------:R-:W-:Y:S02]  /*2f20*/  LOP3.LUT P2, RZ, R19.reuse, UR14, R4, 0x80, !PT ;  /* 0x0000000e13ff7c12 */ /* 0x040fe4000f848004 */
[----:B------:R-:W-:Y:S02]  /*2f30*/  LOP3.LUT R12, R20, R7, RZ, 0xc0, !PT ;  /* 0x00000007140c7212 */ /* 0x000fe400078ec0ff */
[----:B------:R-:W-:Y:S02]  /*2f40*/  LOP3.LUT R4, R19, R4, RZ, 0xc0, !PT ;  /* 0x0000000413047212 */ /* 0x000fe400078ec0ff */
[----:B------:R-:W-:-:S02]  /*2f50*/  LOP3.LUT R5, R8, R5, RZ, 0xc0, !PT ;  /* 0x0000000508057212 */ /* 0x000fc400078ec0ff */
[-CC-:B------:R-:W-:Y:S02]  /*2f60*/  LOP3.LUT R3, R9, R13.reuse, R18.reuse, 0xf1, !PT ;  /* 0x0000000d09037212 */ /* 0x180fe400078ef112 */
[----:B------:R-:W-:Y:S02]  /*2f70*/  LOP3.LUT R16, R17, R13, R18, 0xf8, !PT ;  /* 0x0000000d11107212 */ /* 0x000fe400078ef812 */
[----:B------:R-:W-:Y:S01]  /*2f80*/  IADD3 R12, P5, P4, R7, R12, R14 ;  /* 0x0000000c070c7210 */ /* 0x000fe20007cbe00e */
[C---:B------:R-:W-:Y:S01]  /*2f90*/  IMAD.SHL.U32 R14, R4.reuse, 0x2, RZ ;  /* 0x00000002040e7824 */ /* 0x040fe200078e00ff */
[----:B------:R-:W-:Y:S02]  /*2fa0*/  LOP3.LUT P2, RZ, R5, UR15, RZ, 0xc0, P2 ;  /* 0x0000000f05ff7c12 */ /* 0x000fe4000904c0ff */
[----:B------:R-:W-:Y:S02]  /*2fb0*/  SHF.L.U64.HI R5, R4, 0x1, R5 ;  /* 0x0000000104057819 */ /* 0x000fe40000010205 */
[----:B------:R-:W-:-:S02]  /*2fc0*/  LOP3.LUT R4, R16, R3, RZ, 0xc0, !PT ;  /* 0x0000000310047212 */ /* 0x000fc400078ec0ff */
[----:B------:R-:W-:Y:S01]  /*2fd0*/  LOP3.LUT R10, R13, R18, RZ, 0xc0, !PT ;  /* 0x000000120d0a7212 */ /* 0x000fe200078ec0ff */
[C---:B------:R-:W-:Y:S01]  /*2fe0*/  IMAD.SHL.U32 R18, R15.reuse, 0x2, RZ ;  /* 0x000000020f127824 */ /* 0x040fe200078e00ff */
[----:B------:R-:W-:Y:S02]  /*2ff0*/  LOP3.LUT P3, RZ, R15, UR14, RZ, 0xc0, !PT ;  /* 0x0000000e0fff7c12 */ /* 0x000fe4000f86c0ff */
[----:B------:R-:W-:Y:S02]  /*3000*/  IADD3.X R13, PT, PT, R3, R4, RZ, P5, P4 ;  /* 0x00000004030d7210 */ /* 0x000fe40002fe84ff */
[----:B------:R-:W-:Y:S02]  /*3010*/  LOP3.LUT P3, RZ, R6, UR15, RZ, 0xc0, P3 ;  /* 0x0000000f06ff7c12 */ /* 0x000fe4000986c0ff */
[----:B------:R-:W-:Y:S02]  /*3020*/  SHF.L.U64.HI R9, R15, 0x1, R6 ;  /* 0x000000010f097819 */ /* 0x000fe40000010206 */
[----:B------:R-:W-:-:S02]  /*3030*/  LOP3.LUT R6, R20, R12, R7, 0xf6, !PT ;  /* 0x0000000c14067212 */ /* 0x000fc400078ef607 */
[----:B------:R-:W-:Y:S02]  /*3040*/  LOP3.LUT R18, R18, 0x1, RZ, 0xfc, !PT ;  /* 0x0000000112127812 */ /* 0x000fe400078efcff */
[----:B------:R-:W-:Y:S02]  /*3050*/  LOP3.LUT R16, R16, R13, R3, 0xf6, !PT ;  /* 0x0000000d10107212 */ /* 0x000fe400078ef603 */
[----:B------:R-:W-:Y:S02]  /*3060*/  LOP3.LUT R5, R5, R9, R8, 0xf1, !PT ;  /* 0x0000000905057212 */ /* 0x000fe400078ef108 */
[----:B------:R-:W-:Y:S02]  /*3070*/  LOP3.LUT R9, R9, R8, RZ, 0xc0, !PT ;  /* 0x0000000809097212 */ /* 0x000fe400078ec0ff */
[----:B------:R-:W-:Y:S02]  /*3080*/  LOP3.LUT R11, R11, R6, R7, 0xf1, !PT ;  /* 0x000000060b0b7212 */ /* 0x000fe400078ef107 */
[----:B------:R-:W-:-:S02]  /*3090*/  LOP3.LUT R4, R14, R18, R19, 0xf1, !PT ;  /* 0x000000120e047212 */ /* 0x000fc400078ef113 */
[----:B------:R-:W-:Y:S02]  /*30a0*/  LOP3.LUT R8, R18, R19, RZ, 0xc0, !PT ;  /* 0x0000001312087212 */ /* 0x000fe400078ec0ff */
[----:B------:R-:W-:Y:S02]  /*30b0*/  SEL R18, RZ, 0x1, !P3 ;  /* 0x00000001ff127807 */ /* 0x000fe40005800000 */
[----:B------:R-:W-:Y:S02]  /*30c0*/  LOP3.LUT R10, R10, R16, R3, 0xf1, !PT ;  /* 0x000000100a0a7212 */ /* 0x000fe400078ef103 */
[----:B------:R-:W-:Y:S02]  /*30d0*/  LOP3.LUT P3, RZ, R6, UR14, R7, 0x80, !PT ;  /* 0x0000000e06ff7c12 */ /* 0x000fe4000f868007 */
[----:B------:R-:W-:Y:S01]  /*30e0*/  LOP3.LUT R3, R16, R3, RZ, 0xc0, !PT ;  /* 0x0000000310037212 */ /* 0x000fe200078ec0ff */
[----:B------:R-:W-:Y:S01]  /*30f0*/  IMAD.SHL.U32 R13, R11, 0x2, RZ ;  /* 0x000000020b0d7824 */ /* 0x000fe200078e00ff */
[----:B------:R-:W-:-:S02]  /*3100*/  LOP3.LUT R12, R6, R7, RZ, 0xc0, !PT ;  /* 0x00000007060c7212 */ /* 0x000fc400078ec0ff */
[----:B------:R-:W-:Y:S02]  /*3110*/  LOP3.LUT P4, RZ, R11, UR14, RZ, 0xc0, !PT ;  /* 0x0000000e0bff7c12 */ /* 0x000fe4000f88c0ff */
[----:B------:R-:W-:Y:S02]  /*3120*/  LOP3.LUT P3, RZ, R3, UR15, RZ, 0xc0, P3 ;  /* 0x0000000f03ff7c12 */ /* 0x000fe4000986c0ff */
[----:B------:R-:W-:Y:S02]  /*3130*/  SHF.L.U64.HI R14, R11, 0x1, R10 ;  /* 0x000000010b0e7819 */ /* 0x000fe4000001020a */
[----:B------:R-:W-:Y:S02]  /*3140*/  SHF.L.U64.HI R7, R12, 0x1, R3 ;  /* 0x000000010c077819 */ /* 0x000fe40000010203 */
[----:B------:R-:W-:Y:S02]  /*3150*/  LOP3.LUT R13, R13, R18, RZ, 0xfc, !PT ;  /* 0x000000120d0d7212 */ /* 0x000fe400078efcff */
[----:B------:R-:W-:-:S02]  /*3160*/  LOP3.LUT P4, RZ, R10, UR15, RZ, 0xc0, P4 ;  /* 0x0000000f0aff7c12 */ /* 0x000fc4000a08c0ff */
[----:B------:R-:W-:Y:S02]  /*3170*/  SEL R11, RZ, 0x1, !P2 ;  /* 0x00000001ff0b7807 */ /* 0x000fe40005000000 */
[----:B------:R-:W-:Y:S02]  /*3180*/  SEL R10, RZ, 0xffffffff, !P1 ;  /* 0xffffffffff0a7807 */ /* 0x000fe40004800000 */
[----:B------:R-:W-:Y:S01]  /*3190*/  SEL R3, RZ, 0xffffffff, !P3 ;  /* 0xffffffffff037807 */ /* 0x000fe20005800000 */
[----:B------:R-:W-:Y:S01]  /*31a0*/  IMAD.SHL.U32 R12, R12, 0x2, RZ ;  /* 0x000000020c0c7824 */ /* 0x000fe200078e00ff */
[----:B------:R-:W-:Y:S02]  /*31b0*/  LOP3.LUT R7, R7, R14, R16, 0xf1, !PT ;  /* 0x0000000e07077212 */ /* 0x000fe400078ef110 */
[----:B------:R-:W-:Y:S02]  /*31c0*/  LOP3.LUT R11, R11, R13, R6, 0xf1, !PT ;  /* 0x0000000d0b0b7212 */ /* 0x000fe400078ef106 */
[----:B------:R-:W-:-:S02]  /*31d0*/  LOP3.LUT R14, R14, R16, RZ, 0xc0, !PT ;  /* 0x000000100e0e7212 */ /* 0x000fc400078ec0ff */
[----:B------:R-:W-:Y:S02]  /*31e0*/  SEL R10, R10, 0x1, !P0 ;  /* 0x000000010a0a7807 */ /* 0x000fe40004000000 */
[----:B------:R-:W-:Y:S02]  /*31f0*/  SEL R3, R3, 0x1, !P4 ;  /* 0x0000000103037807 */ /* 0x000fe40006000000 */
[----:B------:R-:W-:Y:S02]  /*3200*/  LOP3.LUT R13, R13, R6, RZ, 0xc0, !PT ;  /* 0x000000060d0d7212 */ /* 0x000fe400078ec0ff */
[----:B------:R-:W-:Y:S01]  /*3210*/  LOP3.LUT R6, R11, R12, RZ, 0xfc, !PT ;  /* 0x0000000c0b067212 */ /* 0x000fe200078efcff */
[----:B------:R-:W-:Y:S01]  /*3220*/  IMAD.MOV.U32 R11, RZ, RZ, R14 ;  /* 0x000000ffff0b7224 */ /* 0x000fe200078e000e */
[----:B------:R-:W-:Y:S01]  /*3230*/  IADD3 R0, PT, PT, R3, R0, R10 ;  /* 0x0000000003007210 */ /* 0x000fe20007ffe00a */
[----:B------:R-:W-:Y:S01]  /*3240*/  IMAD.MOV.U32 R10, RZ, RZ, R13 ;  /* 0x000000ffff0a7224 */ /* 0x000fe200078e000d */
[----:B------:R-:W-:Y:S06]  /*3250*/  BRA.U UP0, `(.L_x_1) ;  /* 0xffffffe900d87547 */ /* 0x000fec000b83ffff */
[----:B------:R0:W5:Y:S04]  /*3260*/  LDL R3, [R1+0x88] ;  /* 0x0000880001037983 */ /* 0x0001680000100800 */
[----:B------:R0:W5:Y:S04]  /*3270*/  LDL.128 R12, [R1+0x20] ;  /* 0x00002000010c7983 */ /* 0x0001680000100c00 */
[----:B------:R0:W5:Y:S01]  /*3280*/  LDL.128 R16, [R1+0x60] ;  /* 0x0000600001107983 */ /* 0x0001620000100c00 */
[----:B------:R-:W-:-:S03]  /*3290*/  UMOV UR5, URZ ;  /* 0x000000ff00057c82 */ /* 0x000fc60008000000 */
[----:B------:R0:W-:Y:S04]  /*32a0*/  STL.128 [R1+0x10], R8 ;  /* 0x0000100801007387 */ /* 0x0001e80000100c00 */
[----:B------:R0:W-:Y:S04]  /*32b0*/  STL.128 [R1+0x50], R4 ;  /* 0x0000500401007387 */ /* 0x0001e80000100c00 */
[----:B------:R0:W-:Y:S02]  /*32c0*/  STL [R1+0x84], R0 ;  /* 0x0000840001007387 */ /* 0x0001e40000100800 */
.L_x_2:
        /* <DEDUP_REMOVED lines=15> */
[----:B------:R-:W-:Y:S02]  /*33c0*/  UIADD3 UR20, UPT, UPT, UR5, 0x2, URZ ;  /* 0x0000000205147890 */ /* 0x000fe4000fffe0ff */
[----:B------:R-:W-:-:S04]  /*33d0*/  USHF.L.U32 UR9, UR9, 0x2, URZ ;  /* 0x0000000209097899 */ /* 0x000fc800080006ff */
[----:B------:R-:W-:Y:S01]  /*33e0*/  ULOP3.LUT UR9, UR9, 0x3c, URZ, 0xc0, !UPT ;  /* 0x0000003c09097892 */ /* 0x000fe2000f8ec0ff */
[----:B-----5:R-:W-:-:S04]  /*33f0*/  IADD3 R24, P1, PT, -R16, UR12, RZ ;  /* 0x0000000c10187c10 */ /* 0x020fc8000ff3e1ff */
[----:B------:R-:W-:Y:S02]  /*3400*/  IADD3.X R0, PT, PT, ~R17, UR13, RZ, P1, !PT ;  /* 0x0000000d11007c10 */ /* 0x000fe40008ffe5ff */
[----:B--2---:R-:W-:-:S05]  /*3410*/  SHF.R.U64 R9, R4, UR6, R5 ;  /* 0x0000000604097c19 */ /* 0x004fca0008001205 */
[----:B------:R-:W-:-:S05]  /*3420*/  IMAD.SHL.U32 R9, R9, 0x8, RZ ;  /* 0x0000000809097824 */ /* 0x000fca00078e00ff */
[----:B------:R-:W-:-:S04]  /*3430*/  LOP3.LUT R9, R9, 0x78, RZ, 0xc0, !PT ;  /* 0x0000007809097812 */ /* 0x000fc800078ec0ff */
[----:B------:R-:W-:-:S05]  /*3440*/  IADD3 R8, P0, PT, R28, R9, RZ ;  /* 0x000000091c087210 */ /* 0x000fca0007f1e0ff */
[----:B------:R-:W-:-:S05]  /*3450*/  IMAD.X R9, RZ, RZ, R29, P0 ;  /* 0x000000ffff097224 */ /* 0x000fca00000e061d */
[----:B------:R-:W2:Y:S01]  /*3460*/  LDG.E.64 R4, desc[UR16][R8.64] ;  /* 0x0000001008047981 */ /* 0x000ea2000c1e1b00 */
[----:B------:R-:W-:Y:S01]  /*3470*/  USHF.R.U32.HI UR6, URZ, 0x4, UR20 ;  /* 0x00000004ff067899 */ /* 0x000fe20008011614 */
[----:B------:R-:W-:-:S03]  /*3480*/  IMAD.WIDE R10, R2, 0x8, R8 ;  /* 0x00000008020a7825 */ /* 0x000fc600078e0208 */
[----:B------:R-:W-:-:S03]  /*3490*/  ULEA UR6, UR4, UR6, 0x2 ;  /* 0x0000000604067291 */ /* 0x000fc6000f8e10ff */
[----:B------:R-:W4:Y:S01]  /*34a0*/  LDG.E.64 R10, desc[UR16][R10.64] ;  /* 0x000000100a0a7981 */ /* 0x000f22000c1e1b00 */
[----:B------:R-:W-:Y:S01]  /*34b0*/  UIMAD.WIDE.U32 UR10, UR6, 0x8, UR18 ;  /* 0x00000008060a78a5 */ /* 0x000fe2000f8e0012 */
[----:B---3--:R-:W-:-:S05]  /*34c0*/  SHF.R.U64 R23, R6, UR9, R7 ;  /* 0x0000000906177c19 */ /* 0x008fca0008001207 */
[----:B------:R-:W-:Y:S02]  /*34d0*/  IMAD.U32 R20, RZ, RZ, UR10 ;  /* 0x0000000aff147e24 */ /* 0x000fe4000f8e00ff */
[----:B------:R-:W-:-:S05]  /*34e0*/  IMAD.U32 R21, RZ, RZ, UR11 ;  /* 0x0000000bff157e24 */ /* 0x000fca000f8e00ff */
[----:B------:R0:W3:Y:S01]  /*34f0*/  LDG.E.64 R6, desc[UR16][R20.64] ;  /* 0x0000001014067981 */ /* 0x0000e2000c1e1b00 */
[----:B------:R-:W-:-:S05]  /*3500*/  IMAD.SHL.U32 R23, R23, 0x8, RZ ;  /* 0x0000000817177824 */ /* 0x000fca00078e00ff */
[----:B------:R-:W-:-:S04]  /*3510*/  LOP3.LUT R23, R23, 0x78, RZ, 0xc0, !PT ;  /* 0x0000007817177812 */ /* 0x000fc800078ec0ff */
[----:B------:R-:W-:-:S05]  /*3520*/  IADD3 R22, P0, PT, R28, R23, RZ ;  /* 0x000000171c167210 */ /* 0x000fca0007f1e0ff */
[----:B------:R-:W-:-:S05]  /*3530*/  IMAD.X R23, RZ, RZ, R29, P0 ;  /* 0x000000ffff177224 */ /* 0x000fca00000e061d */
[----:B------:R1:W3:Y:S01]  /*3540*/  LDG.E.64 R8, desc[UR16][R22.64] ;  /* 0x0000001016087981 */ /* 0x0002e2000c1e1b00 */
[----:B------:R-:W-:Y:S01]  /*3550*/  UIADD3 UR9, UPT, UPT, UR5, 0x3, URZ ;  /* 0x0000000305097890 */ /* 0x000fe2000fffe0ff */
[----:B------:R-:W-:Y:S01]  /*3560*/  ISETP.LT.U32.AND P0, PT, R24, UR12, PT ;  /* 0x0000000c18007c0c */ /* 0x000fe2000bf01070 */
[----:B------:R-:W-:Y:S02]  /*3570*/  IMAD.WIDE R26, R2, 0x8, R22 ;  /* 0x00000008021a7825 */ /* 0x000fe400078e0216 */
[----:B------:R-:W-:Y:S01]  /*3580*/  USHF.R.U32.HI UR6, URZ, 0x4, UR9 ;  /* 0x00000004ff067899 */ /* 0x000fe20008011609 */
[----:B------:R-:W-:-:S03]  /*3590*/  ISETP.LT.U32.AND.EX P0, PT, R0, UR13, PT, P0 ;  /* 0x0000000d00007c0c */ /* 0x000fc6000bf01100 */
[----:B------:R-:W-:Y:S01]  /*35a0*/  ULEA UR6, UR4, UR6, 0x2 ;  /* 0x0000000604067291 */ /* 0x000fe2000f8e10ff */
[----:B------:R-:W3:Y:S01]  /*35b0*/  LDG.E.64 R26, desc[UR16][R26.64] ;  /* 0x000000101a1a7981 */ /* 0x000ee2000c1e1b00 */
[----:B0-----:R-:W-:Y:S02]  /*35c0*/  SEL R20, R24, UR12, P0 ;  /* 0x0000000c18147c07 */ /* 0x001fe40008000000 */
[----:B------:R-:W-:-:S06]  /*35d0*/  UIMAD.WIDE.U32 UR10, UR6, 0x8, UR18 ;  /* 0x00000008060a78a5 */ /* 0x000fcc000f8e0012 */
[----:B------:R-:W-:Y:S02]  /*35e0*/  IMAD.U32 R24, RZ, RZ, UR10 ;  /* 0x0000000aff187e24 */ /* 0x000fe4000f8e00ff */
[----:B------:R-:W-:-:S06]  /*35f0*/  IMAD.U32 R25, RZ, RZ, UR11 ;  /* 0x0000000bff197e24 */ /* 0x000fcc000f8e00ff */
[----:B------:R-:W3:Y:S01]  /*3600*/  LDG.E.64 R24, desc[UR16][R24.64] ;  /* 0x0000001018187981 */ /* 0x000ee2000c1e1b00 */
[----:B------:R-:W-:Y:S01]  /*3610*/  SEL R0, R0, UR13, P0 ;  /* 0x0000000d00007c07 */ /* 0x000fe20008000000 */
[----:B------:R-:W-:-:S04]  /*3620*/  USHF.L.U32 UR20, UR20, 0x2, URZ ;  /* 0x0000000214147899 */ /* 0x000fc800080006ff */
[----:B------:R-:W-:Y:S02]  /*3630*/  ULOP3.LUT UR20, UR20, 0x3c, URZ, 0xc0, !UPT ;  /* 0x0000003c14147892 */ /* 0x000fe4000f8ec0ff */
[----:B------:R-:W-:-:S04]  /*3640*/  USHF.L.U32 UR6, UR9, 0x2, URZ ;  /* 0x0000000209067899 */ /* 0x000fc800080006ff */
[----:B------:R-:W-:Y:S01]  /*3650*/  ULOP3.LUT UR6, UR6, 0x3c, URZ, 0xc0, !UPT ;  /* 0x0000003c06067892 */ /* 0x000fe2000f8ec0ff */
[----:B--2---:R-:W-:Y:S02]  /*3660*/  LOP3.LUT R21, R16, R12, R4, 0xe0, !PT ;  /* 0x0000000c10157212 */ /* 0x004fe400078ee004 */
[----:B-1----:R-:W-:Y:S02]  /*3670*/  LOP3.LUT R23, R17, R13, R5, 0xe0, !PT ;  /* 0x0000000d11177212 */ /* 0x002fe400078ee005 */
        /* <DEDUP_REMOVED lines=8> */
[----:B----4-:R-:W-:Y:S02]  /*3700*/  LOP3.LUT R21, R18, R14, R10, 0xe0, !PT ;  /* 0x0000000e12157212 */ /* 0x010fe400078ee00a */
[----:B---3--:R-:W-:Y:S02]  /*3710*/  SHF.R.U64 R7, R6, UR20, R7 ;  /* 0x0000001406077c19 */ /* 0x008fe40008001207 */
[----:B------:R-:W-:-:S02]  /*3720*/  IADD3 R21, P0, P1, R18, R21, R0 ;  /* 0x0000001512157210 */ /* 0x000fc4000791e000 */
[----:B------:R-:W-:Y:S02]  /*3730*/  LOP3.LUT R0, R19, R15, R11, 0xe0, !PT ;  /* 0x0000000f13007212 */ /* 0x000fe400078ee00b */
[----:B------:R-:W-:Y:S02]  /*3740*/  LOP3.LUT R21, R21, R18, RZ, 0x3c, !PT ;  /* 0x0000001215157212 */ /* 0x000fe400078e3cff */
[----:B------:R-:W-:Y:S01]  /*3750*/  IADD3.X R0, PT, PT, R19, R0, RZ, P0, P1 ;  /* 0x0000000013007210 */ /* 0x000fe200007e24ff */
[----:B------:R-:W-:Y:S01]  /*3760*/  IMAD.SHL.U32 R7, R7, 0x8, RZ ;  /* 0x0000000807077824 */ /* 0x000fe200078e00ff */
[----:B------:R-:W-:Y:S02]  /*3770*/  LOP3.LUT R23, R23, R12, R4, 0xfe, !PT ;  /* 0x0000000c17177212 */ /* 0x000fe400078efe04 */
[----:B------:R-:W-:Y:S02]  /*3780*/  LOP3.LUT R0, R0, R19, RZ, 0x3c, !PT ;  /* 0x0000001300007212 */ /* 0x000fe400078e3cff */
[----:B------:R-:W-:-:S02]  /*3790*/  LOP3.LUT R22, R21, R14, R10, 0xfe, !PT ;  /* 0x0000000e15167212 */ /* 0x000fc400078efe0a */
[--C-:B------:R-:W-:Y:S02]  /*37a0*/  LOP3.LUT R10, R12, R23, R16.reuse, 0xf1, !PT ;  /* 0x000000170c0a7212 */ /* 0x100fe400078ef110 */
[----:B------:R-:W-:Y:S02]  /*37b0*/  LOP3.LUT R7, R7, 0x78, RZ, 0xc0, !PT ;  /* 0x0000007807077812 */ /* 0x000fe400078ec0ff */
[----:B------:R-:W-:Y:S01]  /*37c0*/  LOP3.LUT R11, R0, R15, R11, 0xfe, !PT ;  /* 0x0000000f000b7212 */ /* 0x000fe200078efe0b */
[----:B------:R-:W-:Y:S01]  /*37d0*/  IMAD.SHL.U32 R12, R10, 0x2, RZ ;  /* 0x000000020a0c7824 */ /* 0x000fe200078e00ff */
[----:B------:R-:W-:Y:S02]  /*37e0*/  LOP3.LUT R0, R23, R16, RZ, 0xc0, !PT ;  /* 0x0000001017007212 */ /* 0x000fe400078ec0ff */
[----:B------:R-:W-:Y:S02]  /*37f0*/  LOP3.LUT R13, R13, R5, R17, 0xf1, !PT ;  /* 0x000000050d0d7212 */ /* 0x000fe400078ef111 */
[----:B------:R-:W-:-:S02]  /*3800*/  LOP3.LUT P2, RZ, R23, UR14, R16, 0x80, !PT ;  /* 0x0000000e17ff7c12 */ /* 0x000fc4000f848010 */
[----:B------:R-:W-:Y:S02]  /*3810*/  LOP3.LUT R17, R5, R17, RZ, 0xc0, !PT ;  /* 0x0000001105117212 */ /* 0x000fe400078ec0ff */
[----:B------:R-:W-:Y:S01]  /*3820*/  IADD3 R16, P0, PT, R28, R7, RZ ;  /* 0x000000071c107210 */ /* 0x000fe20007f1e0ff */
[----:B------:R-:W-:Y:S01]  /*3830*/  IMAD.SHL.U32 R6, R0, 0x2, RZ ;  /* 0x0000000200067824 */ /* 0x000fe200078e00ff */
[----:B------:R-:W-:Y:S02]  /*3840*/  LOP3.LUT R12, R12, 0x1, RZ, 0xfc, !PT ;  /* 0x000000010c0c7812 */ /* 0x000fe400078efcff */
[----:B------:R-:W-:Y:S02]  /*3850*/  SHF.L.U64.HI R0, R0, 0x1, R17 ;  /* 0x0000000100007819 */ /* 0x000fe40000010211 */
[----:B------:R-:W-:Y:S01]  /*3860*/  LOP3.LUT P2, RZ, R17, UR15, RZ, 0xc0, P2 ;  /* 0x0000000f11ff7c12 */ /* 0x000fe2000904c0ff */
[----:B------:R-:W-:Y:S01]  /*3870*/  IMAD.X R17, RZ, RZ, R29, P0 ;  /* 0x000000ffff117224 */ /* 0x000fe200000e061d */
[----:B------:R-:W-:-:S02]  /*3880*/  LOP3.LUT P1, RZ, R10, UR14, RZ, 0xc0, !PT ;  /* 0x0000000e0aff7c12 */ /* 0x000fc4000f82c0ff */
[-C--:B------:R-:W-:Y:S02]  /*3890*/  LOP3.LUT R6, R6, R12.reuse, R23, 0xf1, !PT ;  /* 0x0000000c06067212 */ /* 0x080fe400078ef117 */
[----:B------:R-:W-:Y:S02]  /*38a0*/  LOP3.LUT R4, R12, R23, RZ, 0xc0, !PT ;  /* 0x000000170c047212 */ /* 0x000fe400078ec0ff */
[----:B------:R-:W-:Y:S02]  /*38b0*/  SHF.L.U64.HI R10, R10, 0x1, R13 ;  /* 0x000000010a0a7819 */ /* 0x000fe4000001020d */
[----:B------:R-:W-:Y:S02]  /*38c0*/  LOP3.LUT P1, RZ, R13, UR15, RZ, 0xc0, P1 ;  /* 0x0000000f0dff7c12 */ /* 0x000fe4000882c0ff */
[----:B------:R-:W-:Y:S02]  /*38d0*/  LOP3.LUT R23, R8, R12, R23, 0xf8, !PT ;  /* 0x0000000c08177212 */ /* 0x000fe400078ef817 */
[----:B------:R0:W2:Y:S01]  /*38e0*/  LDG.E.64 R12, desc[UR16][R16.64] ;  /* 0x00000010100c7981 */ /* 0x0000a2000c1e1b00 */
[-C--:B------:R-:W-:Y:S01]  /*38f0*/  LOP3.LUT R7, R9, R10.reuse, R5, 0xf8, !PT ;  /* 0x0000000a09077212 */ /* 0x080fe200078ef805 */
[----:B------:R-:W-:Y:S01]  /*3900*/  IMAD.WIDE R8, R2, 0x8, R16 ;  /* 0x0000000802087825 */ /* 0x000fe200078e0210 */
[----:B------:R-:W-:-:S02]  /*3910*/  LOP3.LUT R0, R0, R10, R5, 0xf1, !PT ;  /* 0x0000000a00007212 */ /* 0x000fc400078ef105 */
[----:B------:R-:W-:Y:S02]  /*3920*/  LOP3.LUT R5, R10, R5, RZ, 0xc0, !PT ;  /* 0x000000050a057212 */ /* 0x000fe400078ec0ff */
[--C-:B------:R-:W-:Y:S01]  /*3930*/  LOP3.LUT R10, R14, R22, R18.reuse, 0xf1, !PT ;  /* 0x000000160e0a7212 */ /* 0x100fe200078ef112 */
[----:B------:R-:W3:Y:S01]  /*3940*/  LDG.E.64 R8, desc[UR16][R8.64] ;  /* 0x0000001008087981 */ /* 0x000ee2000c1e1b00 */
[----:B------:R-:W-:Y:S02]  /*3950*/  LOP3.LUT R15, R15, R11, R19, 0xf1, !PT ;  /* 0x0000000b0f0f7212 */ /* 0x000fe400078ef113 */
[----:B------:R-:W-:Y:S01]  /*3960*/  LOP3.LUT P3, RZ, R22, UR14, R18, 0x80, !PT ;  /* 0x0000000e16ff7c12 */ /* 0x000fe2000f868012 */
[----:B0-----:R-:W-:Y:S01]  /*3970*/  IMAD.SHL.U32 R17, R10, 0x2, RZ ;  /* 0x000000020a117824 */ /* 0x001fe200078e00ff */
[----:B------:R-:W-:Y:S02]  /*3980*/  LOP3.LUT R14, R22, R18, RZ, 0xc0, !PT ;  /* 0x00000012160e7212 */ /* 0x000fe400078ec0ff */
[----:B------:R-:W-:-:S02]  /*3990*/  LOP3.LUT P0, RZ, R10, UR14, RZ, 0xc0, !PT ;  /* 0x0000000e0aff7c12 */ /* 0x000fc4000f80c0ff */
[----:B------:R-:W-:Y:S02]  /*39a0*/  SHF.L.U64.HI R18, R10, 0x1, R15 ;  /* 0x000000010a127819 */ /* 0x000fe4000001020f */
[----:B------:R-:W-:Y:S02]  /*39b0*/  SEL R10, RZ, 0x1, !P1 ;  /* 0x00000001ff0a7807 */ /* 0x000fe40004800000 */
[----:B------:R-:W-:Y:S02]  /*39c0*/  LOP3.LUT P0, RZ, R15, UR15, RZ, 0xc0, P0 ;  /* 0x0000000f0fff7c12 */ /* 0x000fe4000800c0ff */
[----:B------:R-:W-:Y:S02]  /*39d0*/  LOP3.LUT R17, R17, R10, RZ, 0xfc, !PT ;  /* 0x0000000a11117212 */ /* 0x000fe400078efcff */
[----:B------:R-:W-:Y:S02]  /*39e0*/  SEL R15, RZ, 0x1, !P2 ;  /* 0x00000001ff0f7807 */ /* 0x000fe40005000000 */
[----:B------:R-:W-:-:S02]  /*39f0*/  LOP3.LUT R19, R11, R19, RZ, 0xc0, !PT ;  /* 0x000000130b137212 */ /* 0x000fc400078ec0ff */
[-CC-:B------:R-:W-:Y:S02]  /*3a00*/  LOP3.LUT R15, R15, R17.reuse, R22.reuse, 0xf1, !PT ;  /* 0x000000110f0f7212 */ /* 0x180fe400078ef116 */
[----:B------:R-:W-:Y:S02]  /*3a10*/  LOP3.LUT R21, R17, R22, RZ, 0xc0, !PT ;  /* 0x0000001611157212 */ /* 0x000fe400078ec0ff */
[----:B------:R-:W-:Y:S02]  /*3a20*/  LOP3.LUT R22, R26, R17, R22, 0xf8, !PT ;  /* 0x000000111a167212 */ /* 0x000fe400078ef816 */
[----:B------:R-:W-:Y:S02]  /*3a30*/  LOP3.LUT P1, RZ, R19, UR15, RZ, 0xc0, P3 ;  /* 0x0000000f13ff7c12 */ /* 0x000fe4000982c0ff */
[----:B------:R-:W-:Y:S02]  /*3a40*/  IADD3 R17, P3, PT, -R6, UR12, RZ ;  /* 0x0000000c06117c10 */ /* 0x000fe4000ff7e1ff */
[----:B------:R-:W-:-:S02]  /*3a50*/  SHF.L.U64.HI R20, R14, 0x1, R19 ;  /* 0x000000010e147819 */ /* 0x000fc40000010213 */
[----:B------:R-:W-:Y:S02]  /*3a60*/  ISETP.LT.U32.AND P2, PT, R17, UR12, PT ;  /* 0x0000000c11007c0c */ /* 0x000fe4000bf41070 */
[----:B------:R-:W-:Y:S02]  /*3a70*/  IADD3.X R16, PT, PT, ~R0, UR13, RZ, P3, !PT ;  /* 0x0000000d00107c10 */ /* 0x000fe40009ffe5ff */
[----:B------:R-:W-:Y:S02]  /*3a80*/  SHF.R.U64 R19, R24, UR6, R25 ;  /* 0x0000000618137c19 */ /* 0x000fe40008001219 */
[----:B------:R-:W-:Y:S01]  /*3a90*/  ISETP.LT.U32.AND.EX P2, PT, R16, UR13, PT, P2 ;  /* 0x0000000d10007c0c */ /* 0x000fe2000bf41120 */
[----:B------:R-:W-:Y:S02]  /*3aa0*/  IMAD.SHL.U32 R24, R14, 0x2, RZ ;  /* 0x000000020e187824 */ /* 0x000fe400078e00ff */
[----:B------:R-:W-:Y:S01]  /*3ab0*/  IMAD.SHL.U32 R19, R19, 0x8, RZ ;  /* 0x0000000813137824 */ /* 0x000fe200078e00ff */
[----:B------:R-:W-:-:S02]  /*3ac0*/  SEL R14, R17, UR12, P2 ;  /* 0x0000000c110e7c07 */ /* 0x000fc40009000000 */
[----:B------:R-:W-:Y:S02]  /*3ad0*/  LOP3.LUT R17, R23, R6, RZ, 0xc0, !PT ;  /* 0x0000000617117212 */ /* 0x000fe400078ec0ff */
[-CC-:B------:R-:W-:Y:S02]  /*3ae0*/  LOP3.LUT R10, R27, R18.reuse, R11.reuse, 0xf8, !PT ;  /* 0x000000121b0a7212 */ /* 0x180fe400078ef80b */
[----:B------:R-:W-:Y:S02]  /*3af0*/  LOP3.LUT R20, R20, R18, R11, 0xf1, !PT ;  /* 0x0000001214147212 */ /* 0x000fe400078ef10b */
[----:B------:R-:W-:Y:S02]  /*3b00*/  LOP3.LUT R18, R18, R11, RZ, 0xc0, !PT ;  /* 0x0000000b12127212 */ /* 0x000fe400078ec0ff */
[----:B------:R-:W-:Y:S02]  /*3b10*/  LOP3.LUT R11, R15, R24, RZ, 0xfc, !PT ;  /* 0x000000180f0b7212 */ /* 0x000fe400078efcff */
[----:B------:R-:W-:-:S02]  /*3b20*/  ISETP.GE.U32.AND P3, PT, R14, R17, PT ;  /* 0x000000110e00720c */ /* 0x000fc40003f66070 */
[----:B------:R-:W-:Y:S02]  /*3b30*/  LOP3.LUT R15, R19, 0x78, RZ, 0xc0, !PT ;  /* 0x00000078130f7812 */ /* 0x000fe400078ec0ff */
[----:B------:R-:W-:Y:S02]  /*3b40*/  LOP3.LUT R19, R7, R0, RZ, 0xc0, !PT ;  /* 0x0000000007137212 */ /* 0x000fe400078ec0ff */
[----:B------:R-:W-:Y:S02]  /*3b50*/  SEL R14, R16, UR13, P2 ;  /* 0x0000000d100e7c07 */ /* 0x000fe40009000000 */
[----:B------:R-:W-:Y:S02]  /*3b60*/  IADD3 R17, P6, PT, R17, R6, RZ ;  /* 0x0000000611117210 */ /* 0x000fe40007fde0ff */
[----:B------:R-:W-:Y:S02]  /*3b70*/  IADD3 R16, P4, PT, R28, R15, RZ ;  /* 0x0000000f1c107210 */ /* 0x000fe40007f9e0ff */
[----:B------:R-:W-:-:S02]  /*3b80*/  ISETP.GE.U32.AND.EX P2, PT, R14, R19, PT, P3 ;  /* 0x000000130e00720c */ /* 0x000fc40003f46130 */
[----:B------:R-:W-:Y:S01]  /*3b90*/  LOP3.LUT R23, R23, R17, R6, 0xf6, !PT ;  /* 0x0000001117177212 */ /* 0x000fe200078ef606 */
[----:B------:R-:W-:Y:S01]  /*3ba0*/  IMAD.X R17, RZ, RZ, R29, P4 ;  /* 0x000000ffff117224 */ /* 0x000fe200020e061d */
[----:B------:R-:W-:Y:S02]  /*3bb0*/  SEL R14, RZ, 0x1, P2 ;  /* 0x00000001ff0e7807 */ /* 0x000fe40001000000 */
        /* <DEDUP_REMOVED lines=31> */
[----:B------:R-:W-:Y:S01]  /*3db0*/  UISETP.NE.AND UP0, UPT, UR5, 0x40, UPT ;  /* 0x000000400500788c */ /* 0x000fe2000bf05270 */
[----:B--2---:R-:W-:Y:S02]  /*3dc0*/  LOP3.LUT R23, R12, R22, R23, 0xf8, !PT ;  /* 0x000000160c177212 */ /* 0x004fe400078ef817 */
[----:B------:R-:W-:Y:S02]  /*3dd0*/  LOP3.LUT R22, R21, R24, R11, 0xf1, !PT ;  /* 0x0000001815167212 */ /* 0x000fe400078ef10b */
[----:B------:R-:W-:Y:S02]  /*3de0*/  LOP3.LUT R13, R13, R6, R7, 0xf8, !PT ;  /* 0x000000060d0d7212 */ /* 0x000fe400078ef807 */
[----:B------:R-:W-:Y:S01]  /*3df0*/  LOP3.LUT R7, R6, R7, RZ, 0xc0, !PT ;  /* 0x0000000706077212 */ /* 0x000fe200078ec0ff */
[C---:B------:R-:W-:Y:S01]  /*3e00*/  IMAD.SHL.U32 R21, R22.reuse, 0x2, RZ ;  /* 0x0000000216157824 */ /* 0x040fe200078e00ff */
[----:B------:R-:W-:Y:S02]  /*3e10*/  SEL R6, RZ, 0x1, !P3 ;  /* 0x00000001ff067807 */ /* 0x000fe40005800000 */
[----:B------:R-:W-:-:S02]  /*3e20*/  LOP3.LUT P3, RZ, R22, UR14, RZ, 0xc0, !PT ;  /* 0x0000000e16ff7c12 */ /* 0x000fc4000f86c0ff */
[----:B------:R-:W-:Y:S02]  /*3e30*/  LOP3.LUT R21, R21, R6, RZ, 0xfc, !PT ;  /* 0x0000000615157212 */ /* 0x000fe400078efcff */
[----:B------:R-:W-:Y:S02]  /*3e40*/  IADD3 R12, P5, PT, -R0, UR12, RZ ;  /* 0x0000000c000c7c10 */ /* 0x000fe4000ffbe1ff */
[----:B------:R-:W-:Y:S02]  /*3e50*/  SHF.L.U64.HI R22, R22, 0x1, R25 ;  /* 0x0000000116167819 */ /* 0x000fe40000010219 */
[----:B------:R-:W-:Y:S02]  /*3e60*/  LOP3.LUT P3, RZ, R25, UR15, RZ, 0xc0, P3 ;  /* 0x0000000f19ff7c12 */ /* 0x000fe4000986c0ff */
[----:B------:R-:W-:Y:S02]  /*3e70*/  LOP3.LUT R6, R19, R20, RZ, 0xc0, !PT ;  /* 0x0000001413067212 */ /* 0x000fe400078ec0ff */
[----:B------:R-:W-:-:S02]  /*3e80*/  LOP3.LUT R25, R24, R11, RZ, 0xc0, !PT ;  /* 0x0000000b18197212 */ /* 0x000fc400078ec0ff */
[----:B------:R-:W-:Y:S02]  /*3e90*/  ISETP.LT.U32.AND P4, PT, R12, UR12, PT ;  /* 0x0000000c0c007c0c */ /* 0x000fe4000bf81070 */
[----:B------:R-:W-:Y:S02]  /*3ea0*/  IADD3.X R10, PT, PT, ~R4, UR13, RZ, P5, !PT ;  /* 0x0000000d040a7c10 */ /* 0x000fe4000affe5ff */
[----:B------:R-:W-:Y:S02]  /*3eb0*/  LOP3.LUT P2, RZ, R6, UR15, RZ, 0xc0, P2 ;  /* 0x0000000f06ff7c12 */ /* 0x000fe4000904c0ff */
[C---:B------:R-:W-:Y:S01]  /*3ec0*/  SHF.L.U64.HI R6, R25.reuse, 0x1, R6 ;  /* 0x0000000119067819 */ /* 0x040fe20000010206 */
[----:B------:R-:W-:Y:S01]  /*3ed0*/  IMAD.SHL.U32 R25, R25, 0x2, RZ ;  /* 0x0000000219197824 */ /* 0x000fe200078e00ff */
[----:B------:R-:W-:Y:S02]  /*3ee0*/  LOP3.LUT R18, R18, R21, R24, 0xf1, !PT ;  /* 0x0000001512127212 */ /* 0x000fe400078ef118 */
[----:B------:R-:W-:-:S02]  /*3ef0*/  ISETP.LT.U32.AND.EX P4, PT, R10, UR13, PT, P4 ;  /* 0x0000000d0a007c0c */ /* 0x000fc4000bf81140 */
[----:B------:R-:W-:Y:S02]  /*3f00*/  LOP3.LUT R27, R23, R0, RZ, 0xc0, !PT ;  /* 0x00000000171b7212 */ /* 0x000fe400078ec0ff */
[----:B------:R-:W-:Y:S02]  /*3f10*/  LOP3.LUT R11, R21, R24, RZ, 0xc0, !PT ;  /* 0x00000018150b7212 */ /* 0x000fe400078ec0ff */
[----:B---3--:R-:W-:Y:S02]  /*3f20*/  LOP3.LUT R21, R8, R21, R24, 0xf8, !PT ;  /* 0x0000001508157212 */ /* 0x008fe400078ef818 */
[----:B------:R-:W-:Y:S02]  /*3f30*/  LOP3.LUT R8, R18, R25, RZ, 0xfc, !PT ;  /* 0x0000001912087212 */ /* 0x000fe400078efcff */
[----:B------:R-:W-:Y:S02]  /*3f40*/  SEL R12, R12, UR12, P4 ;  /* 0x0000000c0c0c7c07 */ /* 0x000fe4000a000000 */
[----:B------:R-:W-:-:S02]  /*3f50*/  IADD3 R18, P6, PT, R27, R0, RZ ;  /* 0x000000001b127210 */ /* 0x000fc40007fde0ff */
[----:B------:R-:W-:Y:S02]  /*3f60*/  LOP3.LUT R25, R13, R4, RZ, 0xc0, !PT ;  /* 0x000000040d197212 */ /* 0x000fe400078ec0ff */
[----:B------:R-:W-:Y:S02]  /*3f70*/  ISETP.GE.U32.AND P5, PT, R12, R27, PT ;  /* 0x0000001b0c00720c */ /* 0x000fe40003fa6070 */
[----:B------:R-:W-:Y:S02]  /*3f80*/  SEL R20, R10, UR13, P4 ;  /* 0x0000000d0a147c07 */ /* 0x000fe4000a000000 */
[----:B------:R-:W-:Y:S01]  /*3f90*/  LOP3.LUT R23, R23, R18, R0, 0xf6, !PT ;  /* 0x0000001217177212 */ /* 0x000fe200078ef600 */
[----:B------:R-:W-:Y:S01]  /*3fa0*/  IMAD.X R18, R25, 0x1, R4, P6 ;  /* 0x0000000119127824 */ /* 0x000fe200030e0604 */
        /* <DEDUP_REMOVED lines=10> */
[----:B------:R-:W-:Y:S02]  /*4050*/  LOP3.LUT R7, R7, R13, R4, 0xf1, !PT ;  /* 0x0000000d07077212 */ /* 0x000fe400078ef104 */
[----:B------:R-:W-:Y:S02]  /*4060*/  IADD3 R3, PT, PT, R12, R3, R10 ;  /* 0x000000030c037210 */ /* 0x000fe40007ffe00a */
[----:B------:R-:W-:Y:S02]  /*4070*/  LOP3.LUT P0, RZ, R20, UR14, RZ, 0xc0, !PT ;  /* 0x0000000e14ff7c12 */ /* 0x000fe4000f80c0ff */
[----:B------:R-:W-:-:S02]  /*4080*/  LOP3.LUT P1, RZ, R23, UR14, R0, 0x80, !PT ;  /* 0x0000000e17ff7c12 */ /* 0x000fc4000f828000 */
        /* <DEDUP_REMOVED lines=51> */
[----:B------:R-:W-:Y:S02]  /*43c0*/  LOP3.LUT R20, R20, R13, R7, 0xf6, !PT ;  /* 0x0000000d14147212 */ /* 0x000fe400078ef607 */
[----:B------:R-:W-:-:S02]  /*43d0*/  LOP3.LUT R6, R10, R5, RZ, 0xc0, !PT ;  /* 0x000000050a067212 */ /* 0x000fc400078ec0ff */
[----:B------:R-:W-:Y:S02]  /*43e0*/  LOP3.LUT R5, R16, R10, R5, 0xf8, !PT ;  /* 0x0000000a10057212 */ /* 0x000fe400078ef805 */
[----:B------:R-:W-:Y:S02]  /*43f0*/  SEL R10, RZ, 0x1, P2 ;  /* 0x00000001ff0a7807 */ /* 0x000fe40001000000 */
[--C-:B------:R-:W-:Y:S02]  /*4400*/  LOP3.LUT R15, R11, R23, R4.reuse, 0xf1, !PT ;  /* 0x000000170b0f7212 */ /* 0x100fe400078ef104 */
[----:B------:R-:W-:Y:S02]  /*4410*/  LOP3.LUT R14, R14, R20, R7, 0xf1, !PT ;  /* 0x000000140e0e7212 */ /* 0x000fe400078ef107 */
[----:B------:R-:W-:Y:S02]  /*4420*/  LOP3.LUT P2, RZ, R23, UR14, R4, 0x80, !PT ;  /* 0x0000000e17ff7c12 */ /* 0x000fe4000f848004 */
[----:B------:R-:W-:-:S02]  /*4430*/  LOP3.LUT R8, R8, R12, R9, 0xf1, !PT ;  /* 0x0000000c08087212 */ /* 0x000fc400078ef109 */
[----:B------:R-:W-:Y:S02]  /*4440*/  LOP3.LUT R11, R12, R9, RZ, 0xc0, !PT ;  /* 0x000000090c0b7212 */ /* 0x000fe400078ec0ff */
[----:B------:R-:W-:Y:S02]  /*4450*/  LOP3.LUT R4, R23, R4, RZ, 0xc0, !PT ;  /* 0x0000000417047212 */ /* 0x000fe400078ec0ff */
[----:B------:R-:W-:Y:S02]  /*4460*/  LOP3.LUT R7, R20, R7, RZ, 0xc0, !PT ;  /* 0x0000000714077212 */ /* 0x000fe400078ec0ff */
[----:B------:R-:W-:Y:S02]  /*4470*/  LOP3.LUT R13, R5, R0, RZ, 0xc0, !PT ;  /* 0x00000000050d7212 */ /* 0x000fe400078ec0ff */
[----:B------:R-:W-:Y:S02]  /*4480*/  LOP3.LUT R9, R17, R12, R9, 0xf8, !PT ;  /* 0x0000000c11097212 */ /* 0x000fe400078ef809 */
[----:B------:R-:W-:-:S02]  /*4490*/  LOP3.LUT P2, RZ, R7, UR15, RZ, 0xc0, P2 ;  /* 0x0000000f07ff7c12 */ /* 0x000fc4000904c0ff */
[----:B------:R-:W-:Y:S02]  /*44a0*/  SHF.L.U64.HI R17, R4, 0x1, R7 ;  /* 0x0000000104117819 */ /* 0x000fe40000010207 */
[----:B------:R-:W-:Y:S02]  /*44b0*/  IADD3 R10, P5, P4, R0, R13, R10 ;  /* 0x0000000d000a7210 */ /* 0x000fe40007cbe00a */
[----:B------:R-:W-:Y:S01]  /*44c0*/  LOP3.LUT R7, R9, R8, RZ, 0xc0, !PT ;  /* 0x0000000809077212 */ /* 0x000fe200078ec0ff */
[----:B------:R-:W-:Y:S01]  /*44d0*/  IMAD.SHL.U32 R16, R4, 0x2, RZ ;  /* 0x0000000204107824 */ /* 0x000fe200078e00ff */
[----:B------:R-:W-:Y:S02]  /*44e0*/  LOP3.LUT P3, RZ, R15, UR14, RZ, 0xc0, !PT ;  /* 0x0000000e0fff7c12 */ /* 0x000fe4000f86c0ff */
[----:B------:R-:W-:Y:S02]  /*44f0*/  IADD3.X R4, PT, PT, R8, R7, RZ, P5, P4 ;  /* 0x0000000708047210 */ /* 0x000fe40002fe84ff */
[----:B------:R-:W-:-:S02]  /*4500*/  LOP3.LUT R5, R5, R10, R0, 0xf6, !PT ;  /* 0x0000000a05057212 */ /* 0x000fc400078ef600 */
[----:B------:R-:W-:Y:S02]  /*4510*/  LOP3.LUT R9, R9, R4, R8, 0xf6, !PT ;  /* 0x0000000409097212 */ /* 0x000fe400078ef608 */
[----:B------:R-:W-:Y:S02]  /*4520*/  LOP3.LUT P3, RZ, R14, UR15, RZ, 0xc0, P3 ;  /* 0x0000000f0eff7c12 */ /* 0x000fe4000986c0ff */
[----:B------:R-:W-:Y:S01]  /*4530*/  LOP3.LUT R6, R6, R5, R0, 0xf1, !PT ;  /* 0x0000000506067212 */ /* 0x000fe200078ef100 */
[C---:B------:R-:W-:Y:S01]  /*4540*/  IMAD.SHL.U32 R12, R15.reuse, 0x2, RZ ;  /* 0x000000020f0c7824 */ /* 0x040fe200078e00ff */
[----:B------:R-:W-:Y:S02]  /*4550*/  SHF.L.U64.HI R13, R15, 0x1, R14 ;  /* 0x000000010f0d7819 */ /* 0x000fe4000001020e */
[----:B------:R-:W-:Y:S02]  /*4560*/  LOP3.LUT R11, R11, R9, R8, 0xf1, !PT ;  /* 0x000000090b0b7212 */ /* 0x000fe400078ef108 */
[----:B------:R-:W-:-:S02]  /*4570*/  SEL R15, RZ, 0x1, !P3 ;  /* 0x00000001ff0f7807 */ /* 0x000fc40005800000 */
[----:B------:R-:W-:Y:S02]  /*4580*/  LOP3.LUT R7, R5, R0, RZ, 0xc0, !PT ;  /* 0x0000000005077212 */ /* 0x000fe400078ec0ff */
[----:B------:R-:W-:Y:S01]  /*4590*/  LOP3.LUT R8, R9, R8, RZ, 0xc0, !PT ;  /* 0x0000000809087212 */ /* 0x000fe200078ec0ff */
[C---:B------:R-:W-:Y:S01]  /*45a0*/  IMAD.SHL.U32 R14, R6.reuse, 0x2, RZ ;  /* 0x00000002060e7824 */ /* 0x040fe200078e00ff */
[----:B------:R-:W-:Y:S02]  /*45b0*/  LOP3.LUT P3, RZ, R5, UR14, R0, 0x80, !PT ;  /* 0x0000000e05ff7c12 */ /* 0x000fe4000f868000 */
[C---:B------:R-:W-:Y:S02]  /*45c0*/  SHF.L.U64.HI R0, R6.reuse, 0x1, R11 ;  /* 0x0000000106007819 */ /* 0x040fe4000001020b */
[----:B------:R-:W-:Y:S02]  /*45d0*/  SHF.L.U64.HI R19, R7, 0x1, R8 ;  /* 0x0000000107137819 */ /* 0x000fe40000010208 */
[----:B------:R-:W-:-:S02]  /*45e0*/  LOP3.LUT P4, RZ, R6, UR14, RZ, 0xc0, !PT ;  /* 0x0000000e06ff7c12 */ /* 0x000fc4000f88c0ff */
[----:B------:R-:W-:Y:S02]  /*45f0*/  LOP3.LUT P3, RZ, R8, UR15, RZ, 0xc0, P3 ;  /* 0x0000000f08ff7c12 */ /* 0x000fe4000986c0ff */
        /* <DEDUP_REMOVED lines=28> */
.L_x_3:
        /* <DEDUP_REMOVED lines=15> */
[----:B------:R-:W-:-:S04]  /*48b0*/  USHF.L.U32 UR9, UR9, 0x2, URZ ;  /* 0x0000000209097899 */ /* 0x000fc800080006ff */
[----:B--2---:R-:W-:-:S05]  /*48c0*/  SHF.R.U64 R3, R14, UR6, R15 ;  /* 0x000000060e037c19 */ /* 0x004fca000800120f */
[----:B------:R-:W-:-:S05]  /*48d0*/  IMAD.SHL.U32 R3, R3, 0x8, RZ ;  /* 0x0000000803037824 */ /* 0x000fca00078e00ff */
[----:B------:R-:W-:-:S04]  /*48e0*/  LOP3.LUT R15, R3, 0x78, RZ, 0xc0, !PT ;  /* 0x00000078030f7812 */ /* 0x000fc800078ec0ff */
[----:B------:R-:W-:-:S05]  /*48f0*/  IADD3 R14, P0, PT, R28, R15, RZ ;  /* 0x0000000f1c0e7210 */ /* 0x000fca0007f1e0ff */
[----:B------:R-:W-:-:S05]  /*4900*/  IMAD.X R15, RZ, RZ, R29, P0 ;  /* 0x000000ffff0f7224 */ /* 0x000fca00000e061d */
[----:B------:R-:W2:Y:S01]  /*4910*/  LDG.E.64 R18, desc[UR16][R14.64] ;  /* 0x000000100e127981 */ /* 0x000ea2000c1e1b00 */
[----:B------:R-:W-:Y:S01]  /*4920*/  UIADD3 UR6, UPT, UPT, UR5, 0x2, URZ ;  /* 0x0000000205067890 */ /* 0x000fe2000fffe0ff */
[----:B------:R-:W-:-:S03]  /*4930*/  IMAD.WIDE R20, R2, 0x8, R14 ;  /* 0x0000000802147825 */ /* 0x000fc600078e020e */
[----:B------:R-:W-:-:S03]  /*4940*/  USHF.R.U32.HI UR10, URZ, 0x4, UR6 ;  /* 0x00000004ff0a7899 */ /* 0x000fc60008011606 */
[----:B------:R-:W4:Y:S01]  /*4950*/  LDG.E.64 R20, desc[UR16][R20.64] ;  /* 0x0000001014147981 */ /* 0x000f22000c1e1b00 */
[----:B------:R-:W-:Y:S02]  /*4960*/  ULEA UR10, UR4, UR10, 0x2 ;  /* 0x0000000a040a7291 */ /* 0x000fe4000f8e10ff */
[----:B------:R-:W-:Y:S02]  /*4970*/  ULOP3.LUT UR9, UR9, 0x3c, URZ, 0xc0, !UPT ;  /* 0x0000003c09097892 */ /* 0x000fe4000f8ec0ff */
[----:B------:R-:W-:-:S04]  /*4980*/  UIMAD.WIDE.U32 UR10, UR10, 0x8, UR18 ;  /* 0x000000080a0a78a5 */ /* 0x000fc8000f8e0012 */
[----:B---3--:R-:W-:Y:S02]  /*4990*/  SHF.R.U64 R23, R12, UR9, R13 ;  /* 0x000000090c177c19 */ /* 0x008fe4000800120d */
        /* <DEDUP_REMOVED lines=10> */
[----:B------:R-:W-:Y:S01]  /*4a40*/  IMAD.WIDE R24, R2, 0x8, R22 ;  /* 0x0000000802187825 */ /* 0x000fe200078e0216 */
[----:B------:R-:W-:Y:S01]  /*4a50*/  USHF.L.U32 UR20, UR4, 0x2, URZ ;  /* 0x0000000204147899 */ /* 0x000fe200080006ff */
[----:B------:R-:W-:Y:S02]  /*4a60*/  ISETP.LT.U32.AND P0, PT, R3, UR12, PT ;  /* 0x0000000c03007c0c */ /* 0x000fe4000bf01070 */
[----:B------:R-:W-:Y:S02]  /*4a70*/  IADD3.X R16, PT, PT, ~R9, UR13, RZ, P1, !PT ;  /* 0x0000000d09107c10 */ /* 0x000fe40008ffe5ff */
[----:B------:R-:W3:Y:S02]  /*4a80*/  LDG.E.64 R24, desc[UR16][R24.64] ;  /* 0x0000001018187981 */ /* 0x000ee4000c1e1b00 */
[----:B------:R-:W-:Y:S01]  /*4a90*/  ISETP.LT.U32.AND.EX P0, PT, R16, UR13, PT, P0 ;  /* 0x0000000d10007c0c */ /* 0x000fe2000bf01100 */
[----:B------:R-:W-:-:S03]  /*4aa0*/  ULEA.HI UR10, UR9, UR20, URZ, 0x1c ;  /* 0x00000014090a7291 */ /* 0x000fc6000f8fe0ff */
[----:B0-----:R-:W-:Y:S01]  /*4ab0*/  SEL R26, R3, UR12, P0 ;  /* 0x0000000c031a7c07 */ /* 0x001fe20008000000 */
        /* <DEDUP_REMOVED lines=32> */
[----:B------:R-:W-:Y:S02]  /*4cc0*/  LOP3.LUT R3, R23, R8, RZ, 0xc0, !PT ;  /* 0x0000000817037212 */ /* 0x000fe400078ec0ff */
[----:B------:R-:W-:-:S02]  /*4cd0*/  IADD3 R20, P0, PT, R28, R21, RZ ;  /* 0x000000151c147210 */ /* 0x000fc40007f1e0ff */
[----:B------:R-:W-:Y:S02]  /*4ce0*/  LOP3.LUT P2, RZ, R23, UR14, R8, 0x80, !PT ;  /* 0x0000000e17ff7c12 */ /* 0x000fe4000f848008 */
[C---:B------:R-:W-:Y:S02]  /*4cf0*/  LOP3.LUT P1, RZ, R4.reuse, UR14, RZ, 0xc0, !PT ;  /* 0x0000000e04ff7c12 */ /* 0x040fe4000f82c0ff */
[----:B------:R-:W-:Y:S01]  /*4d00*/  SHF.L.U64.HI R5, R4, 0x1, R15 ;  /* 0x0000000104057819 */ /* 0x000fe2000001020f */
[----:B------:R-:W-:Y:S01]  /*4d10*/  IMAD.SHL.U32 R4, R3, 0x2, RZ ;  /* 0x0000000203047824 */ /* 0x000fe200078e00ff */
[----:B------:R-:W-:Y:S02]  /*4d20*/  LOP3.LUT R8, R19, R9, RZ, 0xc0, !PT ;  /* 0x0000000913087212 */ /* 0x000fe400078ec0ff */
[----:B------:R-:W-:Y:S01]  /*4d30*/  LOP3.LUT R14, R14, 0x1, RZ, 0xfc, !PT ;  /* 0x000000010e0e7812 */ /* 0x000fe200078efcff */
[----:B------:R-:W-:Y:S01]  /*4d40*/  IMAD.X R21, RZ, RZ, R29, P0 ;  /* 0x000000ffff157224 */ /* 0x000fe200000e061d */
[----:B------:R-:W-:-:S02]  /*4d50*/  SHF.L.U64.HI R3, R3, 0x1, R8 ;  /* 0x0000000103037819 */ /* 0x000fc40000010208 */
[----:B------:R-:W-:Y:S02]  /*4d60*/  LOP3.LUT P2, RZ, R8, UR15, RZ, 0xc0, P2 ;  /* 0x0000000f08ff7c12 */ /* 0x000fe4000904c0ff */
[-CC-:B------:R-:W-:Y:S02]  /*4d70*/  LOP3.LUT R8, R4, R14.reuse, R23.reuse, 0xf1, !PT ;  /* 0x0000000e04087212 */ /* 0x180fe400078ef117 */
[----:B------:R-:W-:Y:S02]  /*4d80*/  LOP3.LUT R4, R14, R23, RZ, 0xc0, !PT ;  /* 0x000000170e047212 */ /* 0x000fe400078ec0ff */
[----:B------:R-:W-:Y:S02]  /*4d90*/  LOP3.LUT P1, RZ, R15, UR15, RZ, 0xc0, P1 ;  /* 0x0000000f0fff7c12 */ /* 0x000fe4000882c0ff */
[----:B------:R-:W-:Y:S02]  /*4da0*/  LOP3.LUT R23, R12, R14, R23, 0xf8, !PT ;  /* 0x0000000e0c177212 */ /* 0x000fe400078ef817 */
[----:B------:R0:W3:Y:S01]  /*4db0*/  LDG.E.64 R14, desc[UR16][R20.64] ;  /* 0x00000010140e7981 */ /* 0x0000e2000c1e1b00 */
[-C--:B------:R-:W-:Y:S01]  /*4dc0*/  LOP3.LUT R9, R13, R5.reuse, R19, 0xf8, !PT ;  /* 0x000000050d097212 */ /* 0x080fe200078ef813 */
[----:B------:R-:W-:Y:S01]  /*4dd0*/  IMAD.WIDE R12, R2, 0x8, R20 ;  /* 0x00000008020c7825 */ /* 0x000fe200078e0214 */
[----:B------:R-:W-:-:S02]  /*4de0*/  LOP3.LUT R3, R3, R5, R19, 0xf1, !PT ;  /* 0x0000000503037212 */ /* 0x000fc400078ef113 */
[----:B------:R-:W-:Y:S02]  /*4df0*/  LOP3.LUT R5, R5, R19, RZ, 0xc0, !PT ;  /* 0x0000001305057212 */ /* 0x000fe400078ec0ff */
[----:B------:R-:W-:Y:S01]  /*4e00*/  LOP3.LUT R19, R6, R22, R10, 0xf1, !PT ;  /* 0x0000001606137212 */ /* 0x000fe200078ef10a */
[----:B------:R-:W4:Y:S01]  /*4e10*/  LDG.E.64 R12, desc[UR16][R12.64] ;  /* 0x000000100c0c7981 */ /* 0x000f22000c1e1b00 */
[----:B------:R-:W-:Y:S02]  /*4e20*/  LOP3.LUT R6, R7, R18, R11, 0xf1, !PT ;  /* 0x0000001207067212 */ /* 0x000fe400078ef10b */
[C---:B------:R-:W-:Y:S02]  /*4e30*/  LOP3.LUT P0, RZ, R19.reuse, UR14, RZ, 0xc0, !PT ;  /* 0x0000000e13ff7c12 */ /* 0x040fe4000f80c0ff */
[----:B0-----:R-:W-:Y:S02]  /*4e40*/  LOP3.LUT R20, R18, R11, RZ, 0xc0, !PT ;  /* 0x0000000b12147212 */ /* 0x001fe400078ec0ff */
[C---:B------:R-:W-:Y:S01]  /*4e50*/  SHF.L.U64.HI R11, R19.reuse, 0x1, R6 ;  /* 0x00000001130b7819 */ /* 0x040fe20000010206 */
[----:B------:R-:W-:Y:S01]  /*4e60*/  IMAD.SHL.U32 R19, R19, 0x2, RZ ;  /* 0x0000000213137824 */ /* 0x000fe200078e00ff */
[----:B------:R-:W-:-:S02]  /*4e70*/  LOP3.LUT P0, RZ, R6, UR15, RZ, 0xc0, P0 ;  /* 0x0000000f06ff7c12 */ /* 0x000fc4000800c0ff */
[----:B------:R-:W-:Y:S02]  /*4e80*/  SEL R6, RZ, 0x1, !P1 ;  /* 0x00000001ff067807 */ /* 0x000fe40004800000 */
[C---:B------:R-:W-:Y:S02]  /*4e90*/  LOP3.LUT P3, RZ, R22.reuse, UR14, R10, 0x80, !PT ;  /* 0x0000000e16ff7c12 */ /* 0x040fe4000f86800a */
[----:B------:R-:W-:Y:S02]  /*4ea0*/  LOP3.LUT R7, R22, R10, RZ, 0xc0, !PT ;  /* 0x0000000a16077212 */ /* 0x000fe400078ec0ff */
[----:B------:R-:W-:Y:S02]  /*4eb0*/  LOP3.LUT R19, R19, R6, RZ, 0xfc, !PT ;  /* 0x0000000613137212 */ /* 0x000fe400078efcff */
[----:B------:R-:W-:Y:S01]  /*4ec0*/  SEL R10, RZ, 0x1, !P2 ;  /* 0x00000001ff0a7807 */ /* 0x000fe20005000000 */
[----:B------:R-:W-:Y:S01]  /*4ed0*/  USHF.L.U32 UR6, UR9, 0x2, URZ ;  /* 0x0000000209067899 */ /* 0x000fe200080006ff */
[----:B------:R-:W-:-:S02]  /*4ee0*/  LOP3.LUT P1, RZ, R20, UR15, RZ, 0xc0, P3 ;  /* 0x0000000f14ff7c12 */ /* 0x000fc4000982c0ff */
[-C--:B------:R-:W-:Y:S02]  /*4ef0*/  LOP3.LUT R10, R10, R19.reuse, R22, 0xf1, !PT ;  /* 0x000000130a0a7212 */ /* 0x080fe400078ef116 */
[----:B------:R-:W-:Y:S02]  /*4f00*/  LOP3.LUT R21, R19, R22, RZ, 0xc0, !PT ;  /* 0x0000001613157212 */ /* 0x000fe400078ec0ff */
[----:B------:R-:W-:Y:S01]  /*4f10*/  SHF.L.U64.HI R20, R7, 0x1, R20 ;  /* 0x0000000107147819 */ /* 0x000fe20000010214 */
[----:B------:R-:W-:Y:S01]  /*4f20*/  ULOP3.LUT UR6, UR6, 0x3c, URZ, 0xc0, !UPT ;  /* 0x0000003c06067892 */ /* 0x000fe2000f8ec0ff */
[----:B------:R-:W-:Y:S02]  /*4f30*/  LOP3.LUT R22, R24, R19, R22, 0xf8, !PT ;  /* 0x0000001318167212 */ /* 0x000fe400078ef816 */
[----:B------:R-:W-:Y:S02]  /*4f40*/  IADD3 R19, P3, PT, -R8, UR12, RZ ;  /* 0x0000000c08137c10 */ /* 0x000fe4000ff7e1ff */
[----:B------:R-:W-:-:S02]  /*4f50*/  LOP3.LUT R6, R25, R11, R18, 0xf8, !PT ;  /* 0x0000000b19067212 */ /* 0x000fc400078ef812 */
[----:B------:R-:W-:Y:S02]  /*4f60*/  LOP3.LUT R20, R20, R11, R18, 0xf1, !PT ;  /* 0x0000000b14147212 */ /* 0x000fe400078ef112 */
[----:B------:R-:W-:Y:S02]  /*4f70*/  LOP3.LUT R18, R11, R18, RZ, 0xc0, !PT ;  /* 0x000000120b127212 */ /* 0x000fe400078ec0ff */
[----:B------:R-:W-:Y:S02]  /*4f80*/  ISETP.LT.U32.AND P2, PT, R19, UR12, PT ;  /* 0x0000000c13007c0c */ /* 0x000fe4000bf41070 */
[----:B------:R-:W-:Y:S01]  /*4f90*/  IADD3.X R11, PT, PT, ~R3, UR13, RZ, P3, !PT ;  /* 0x0000000d030b7c10 */ /* 0x000fe20009ffe5ff */
[----:B------:R-:W-:-:S03]  /*4fa0*/  IMAD.SHL.U32 R7, R7, 0x2, RZ ;  /* 0x0000000207077824 */ /* 0x000fc600078e00ff */
[C---:B------:R-:W-:Y:S02]  /*4fb0*/  ISETP.LT.U32.AND.EX P2, PT, R11.reuse, UR13, PT, P2 ;  /* 0x0000000d0b007c0c */ /* 0x040fe4000bf41120 */
[----:B------:R-:W-:Y:S02]  /*4fc0*/  LOP3.LUT R7, R10, R7, RZ, 0xfc, !PT ;  /* 0x000000070a077212 */ /* 0x000fe400078efcff */
[----:B------:R-:W-:Y:S02]  /*4fd0*/  SEL R10, R11, UR13, P2 ;  /* 0x0000000d0b0a7c07 */ /* 0x000fe40009000000 */
[----:B------:R-:W-:Y:S02]  /*4fe0*/  LOP3.LUT R24, R22, R7, RZ, 0xc0, !PT ;  /* 0x0000000716187212 */ /* 0x000fe400078ec0ff */
[----:B--2---:R-:W-:Y:S02]  /*4ff0*/  SHF.R.U64 R25, R16, UR6, R17 ;  /* 0x0000000610197c19 */ /* 0x004fe40008001211 */
[----:B------:R-:W-:-:S02]  /*5000*/  SEL R16, R19, UR12, P2 ;  /* 0x0000000c13107c07 */ /* 0x000fc40009000000 */
[-C--:B------:R-:W-:Y:S01]  /*5010*/  LOP3.LUT R17, R23, R8.reuse, RZ, 0xc0, !PT ;  /* 0x0000000817117212 */ /* 0x080fe200078ec0ff */
[----:B------:R-:W-:Y:S01]  /*5020*/  IMAD.SHL.U32 R25, R25, 0x8, RZ ;  /* 0x0000000819197824 */ /* 0x000fe200078e00ff */
[----:B------:R-:W-:Y:S02]  /*5030*/  LOP3.LUT R19, R9, R3, RZ, 0xc0, !PT ;  /* 0x0000000309137212 */ /* 0x000fe400078ec0ff */
[----:B------:R-:W-:Y:S02]  /*5040*/  ISETP.GE.U32.AND P3, PT, R16, R17, PT ;  /* 0x000000111000720c */ /* 0x000fe40003f66070 */
[----:B------:R-:W-:Y:S02]  /*5050*/  LOP3.LUT R25, R25, 0x78, RZ, 0xc0, !PT ;  /* 0x0000007819197812 */ /* 0x000fe400078ec0ff */
[----:B------:R-:W-:Y:S02]  /*5060*/  IADD3 R17, P6, PT, R17, R8, RZ ;  /* 0x0000000811117210 */ /* 0x000fe40007fde0ff */
[----:B------:R-:W-:-:S02]  /*5070*/  IADD3 R16, P4, PT, R28, R25, RZ ;  /* 0x000000191c107210 */ /* 0x000fc40007f9e0ff */
[----:B------:R-:W-:Y:S02]  /*5080*/  ISETP.GE.U32.AND.EX P2, PT, R10, R19, PT, P3 ;  /* 0x000000130a00720c */ /* 0x000fe40003f46130 */
[----:B------:R-:W-:Y:S01]  /*5090*/  LOP3.LUT R23, R23, R17, R8, 0xf6, !PT ;  /* 0x0000001117177212 */ /* 0x000fe200078ef608 */
[----:B------:R-:W-:Y:S01]  /*50a0*/  IMAD.X R17, RZ, RZ, R29, P4 ;  /* 0x000000ffff117224 */ /* 0x000fe200020e061d */
[----:B------:R-:W-:-:S04]  /*50b0*/  SEL R10, RZ, 0x1, P2 ;  /* 0x00000001ff0a7807 */ /* 0x000fc80001000000 */
[----:B------:R-:W-:Y:S02]  /*50c0*/  IADD3 R24, P5, P4, R7, R24, R10 ;  /* 0x0000001807187210 */ /* 0x000fe40007cbe00a */
[----:B------:R0:W2:Y:S02]  /*50d0*/  LDG.E.64 R10, desc[UR16][R16.64] ;  /* 0x00000010100a7981 */ /* 0x0000a4000c1e1b00 */
[----:B0-----:R-:W-:-:S06]  /*50e0*/  IMAD.WIDE R16, R2, 0x8, R16 ;  /* 0x0000000802107825 */ /* 0x001fcc00078e0210 */
[----:B------:R-:W2:Y:S01]  /*50f0*/  LDG.E.64 R16, desc[UR16][R16.64] ;  /* 0x0000001010107981 */ /* 0x000ea2000c1e1b00 */
        /* <DEDUP_REMOVED lines=19> */
[----:B------:R-:W-:Y:S02]  /*5230*/  LOP3.LUT P2, RZ, R3, UR15, RZ, 0xc0, P2 ;  /* 0x0000000f03ff7c12 */ /* 0x000fe4000904c0ff */
[----:B---3--:R-:W-:Y:S02]  /*5240*/  LOP3.LUT R6, R14, R8, R23, 0xf8, !PT ;  /* 0x000000080e067212 */ /* 0x008fe400078ef817 */
        /* <DEDUP_REMOVED lines=107> */
[----:B------:R-:W-:Y:S02]  /*5900*/  LOP3.LUT R15, R15, R19, R4, 0xf1, !PT ;  /* 0x000000130f0f7212 */ /* 0x000fe400078ef104 */
[----:B------:R-:W-:Y:S02]  /*5910*/  LOP3.LUT R3, R9, R13, R18, 0xf1, !PT ;  /* 0x0000000d09037212 */ /* 0x000fe400078ef112 */
[C---:B------:R-:W-:Y:S02]  /*5920*/  LOP3.LUT P2, RZ, R19.reuse, UR14, R4, 0x80, !PT ;  /* 0x0000000e13ff7c12 */ /* 0x040fe4000f848004 */
[----:B------:R-:W-:Y:S02]  /*5930*/  LOP3.LUT R12, R20, R7, RZ, 0xc0, !PT ;  /* 0x00000007140c7212 */ /* 0x000fe400078ec0ff */
[----:B------:R-:W-:Y:S02]  /*5940*/  LOP3.LUT R4, R19, R4, RZ, 0xc0, !PT ;  /* 0x0000000413047212 */ /* 0x000fe400078ec0ff */
[----:B------:R-:W-:-:S02]  /*5950*/  LOP3.LUT R9, R8, R5, RZ, 0xc0, !PT ;  /* 0x0000000508097212 */ /* 0x000fc400078ec0ff */
[----:B------:R-:W-:Y:S02]  /*5960*/  LOP3.LUT R16, R17, R13, R18, 0xf8, !PT ;  /* 0x0000000d11107212 */ /* 0x000fe400078ef812 */
[----:B------:R-:W-:Y:S01]  /*5970*/  IADD3 R12, P5, P4, R7, R12, R14 ;  /* 0x0000000c070c7210 */ /* 0x000fe20007cbe00e */
[----:B------:R-:W-:Y:S01]  /*5980*/  IMAD.SHL.U32 R14, R4, 0x2, RZ ;  /* 0x00000002040e7824 */ /* 0x000fe200078e00ff */
[----:B------:R-:W-:Y:S02]  /*5990*/  LOP3.LUT P2, RZ, R9, UR15, RZ, 0xc0, P2 ;  /* 0x0000000f09ff7c12 */ /* 0x000fe4000904c0ff */
[----:B------:R-:W-:Y:S02]  /*59a0*/  LOP3.LUT R6, R6, R8, R5, 0xf1, !PT ;  /* 0x0000000806067212 */ /* 0x000fe400078ef105 */
[----:B------:R-:W-:Y:S02]  /*59b0*/  SHF.L.U64.HI R9, R4, 0x1, R9 ;  /* 0x0000000104097819 */ /* 0x000fe40000010209 */
[----:B------:R-:W-:-:S02]  /*59c0*/  LOP3.LUT R4, R16, R3, RZ, 0xc0, !PT ;  /* 0x0000000310047212 */ /* 0x000fc400078ec0ff */
[----:B------:R-:W-:Y:S01]  /*59d0*/  LOP3.LUT R10, R13, R18, RZ, 0xc0, !PT ;  /* 0x000000120d0a7212 */ /* 0x000fe200078ec0ff */
[C---:B------:R-:W-:Y:S01]  /*59e0*/  IMAD.SHL.U32 R18, R15.reuse, 0x2, RZ ;  /* 0x000000020f127824 */ /* 0x040fe200078e00ff */
[C---:B------:R-:W-:Y:S02]  /*59f0*/  LOP3.LUT P3, RZ, R15.reuse, UR14, RZ, 0xc0, !PT ;  /* 0x0000000e0fff7c12 */ /* 0x040fe4000f86c0ff */
[----:B------:R-:W-:Y:S02]  /*5a00*/  SHF.L.U64.HI R5, R15, 0x1, R6 ;  /* 0x000000010f057819 */ /* 0x000fe40000010206 */
[----:B------:R-:W-:Y:S02]  /*5a10*/  IADD3.X R15, PT, PT, R3, R4, RZ, P5, P4 ;  /* 0x00000004030f7210 */ /* 0x000fe40002fe84ff */
[----:B------:R-:W-:Y:S02]  /*5a20*/  LOP3.LUT P3, RZ, R6, UR15, RZ, 0xc0, P3 ;  /* 0x0000000f06ff7c12 */ /* 0x000fe4000986c0ff */
[----:B------:R-:W-:-:S02]  /*5a30*/  LOP3.LUT R6, R20, R12, R7, 0xf6, !PT ;  /* 0x0000000c14067212 */ /* 0x000fc400078ef607 */
[----:B------:R-:W-:Y:S02]  /*5a40*/  LOP3.LUT R18, R18, 0x1, RZ, 0xfc, !PT ;  /* 0x0000000112127812 */ /* 0x000fe400078efcff */
[----:B------:R-:W-:Y:S02]  /*5a50*/  LOP3.LUT R15, R16, R15, R3, 0xf6, !PT ;  /* 0x0000000f100f7212 */ /* 0x000fe400078ef603 */
[----:B------:R-:W-:Y:S02]  /*5a60*/  LOP3.LUT R9, R9, R5, R8, 0xf1, !PT ;  /* 0x0000000509097212 */ /* 0x000fe400078ef108 */
[----:B------:R-:W-:Y:S02]  /*5a70*/  LOP3.LUT R5, R5, R8, RZ, 0xc0, !PT ;  /* 0x0000000805057212 */ /* 0x000fe400078ec0ff */
[----:B------:R-:W-:Y:S02]  /*5a80*/  LOP3.LUT R11, R11, R6, R7, 0xf1, !PT ;  /* 0x000000060b0b7212 */ /* 0x000fe400078ef107 */
[----:B------:R-:W-:-:S02]  /*5a90*/  LOP3.LUT R8, R14, R18, R19, 0xf1, !PT ;  /* 0x000000120e087212 */ /* 0x000fc400078ef113 */
[----:B------:R-:W-:Y:S02]  /*5aa0*/  LOP3.LUT R12, R10, R15, R3, 0xf1, !PT ;  /* 0x0000000f0a0c7212 */ /* 0x000fe400078ef103 */
[----:B------:R-:W-:Y:S02]  /*5ab0*/  SEL R16, RZ, 0x1, !P3 ;  /* 0x00000001ff107807 */ /* 0x000fe40005800000 */
[C---:B------:R-:W-:Y:S02]  /*5ac0*/  LOP3.LUT R13, R6.reuse, R7, RZ, 0xc0, !PT ;  /* 0x00000007060d7212 */ /* 0x040fe400078ec0ff */
[----:B------:R-:W-:Y:S02]  /*5ad0*/  LOP3.LUT R14, R15, R3, RZ, 0xc0, !PT ;  /* 0x000000030f0e7212 */ /* 0x000fe400078ec0ff */
[----:B------:R-:W-:Y:S01]  /*5ae0*/  LOP3.LUT P3, RZ, R6, UR14, R7, 0x80, !PT ;  /* 0x0000000e06ff7c12 */ /* 0x000fe2000f868007 */
[C---:B------:R-:W-:Y:S01]  /*5af0*/  IMAD.SHL.U32 R17, R11.reuse, 0x2, RZ ;  /* 0x000000020b117824 */ /* 0x040fe200078e00ff */
[----:B------:R-:W-:-:S02]  /*5b00*/  LOP3.LUT P4, RZ, R11, UR14, RZ, 0xc0, !PT ;  /* 0x0000000e0bff7c12 */ /* 0x000fc4000f88c0ff */
[----:B------:R-:W-:Y:S02]  /*5b10*/  SHF.L.U64.HI R10, R11, 0x1, R12 ;  /* 0x000000010b0a7819 */ /* 0x000fe4000001020c */
[----:B------:R-:W-:Y:S02]  /*5b20*/  SHF.L.U64.HI R11, R13, 0x1, R14 ;  /* 0x000000010d0b7819 */ /* 0x000fe4000001020e */
[----:B------:R-:W-:Y:S02]  /*5b30*/  LOP3.LUT P3, RZ, R14, UR15, RZ, 0xc0, P3 ;  /* 0x0000000f0eff7c12 */ /* 0x000fe4000986c0ff */
[----:B------:R-:W-:Y:S02]  /*5b40*/  LOP3.LUT R11, R11, R10, R15, 0xf1, !PT ;  /* 0x0000000a0b0b7212 */ /* 0x000fe400078ef10f */
[----:B------:R-:W-:Y:S02]  /*5b50*/  LOP3.LUT P4, RZ, R12, UR15, RZ, 0xc0, P4 ;  /* 0x0000000f0cff7c12 */ /* 0x000fe4000a08c0ff */
[----:B------:R-:W-:-:S02]  /*5b60*/  LOP3.LUT R15, R10, R15, RZ, 0xc0, !PT ;  /* 0x0000000f0a0f7212 */ /* 0x000fc400078ec0ff */
[----:B------:R-:W-:Y:S02]  /*5b70*/  SEL R7, RZ, 0xffffffff, !P1 ;  /* 0xffffffffff077807 */ /* 0x000fe40004800000 */
[----:B------:R-:W-:Y:S02]  /*5b80*/  SEL R3, RZ, 0xffffffff, !P3 ;  /* 0xffffffffff037807 */ /* 0x000fe40005800000 */
[----:B------:R-:W-:Y:S02]  /*5b90*/  LOP3.LUT R17, R17, R16, RZ, 0xfc, !PT ;  /* 0x0000001011117212 */ /* 0x000fe400078efcff */
[----:B------:R-:W-:Y:S01]  /*5ba0*/  SEL R10, RZ, 0x1, !P2 ;  /* 0x00000001ff0a7807 */ /* 0x000fe20005000000 */
[----:B------:R-:W-:Y:S01]  /*5bb0*/  IMAD.SHL.U32 R13, R13, 0x2, RZ ;  /* 0x000000020d0d7824 */ /* 0x000fe200078e00ff */
[----:B------:R-:W-:Y:S02]  /*5bc0*/  SEL R7, R7, 0x1, !P0 ;  /* 0x0000000107077807 */ /* 0x000fe40004000000 */
[----:B------:R-:W-:-:S02]  /*5bd0*/  SEL R3, R3, 0x1, !P4 ;  /* 0x0000000103037807 */ /* 0x000fc40006000000 */
[----:B------:R-:W-:Y:S02]  /*5be0*/  LOP3.LUT R10, R10, R17, R6, 0xf1, !PT ;  /* 0x000000110a0a7212 */ /* 0x000fe400078ef106 */
[----:B------:R-:W-:Y:S01]  /*5bf0*/  IADD3 R0, PT, PT, R3, R0, R7 ;  /* 0x0000000003007210 */ /* 0x000fe20007ffe007 */
[----:B------:R-:W-:Y:S01]  /*5c00*/  IMAD.MOV.U32 R7, RZ, RZ, R15 ;  /* 0x000000ffff077224 */ /* 0x000fe200078e000f */
[----:B------:R-:W-:Y:S02]  /*5c10*/  LOP3.LUT R4, R18, R19, RZ, 0xc0, !PT ;  /* 0x0000001312047212 */ /* 0x000fe400078ec0ff */
[----:B------:R-:W-:Y:S02]  /*5c20*/  LOP3.LUT R6, R17, R6, RZ, 0xc0, !PT ;  /* 0x0000000611067212 */ /* 0x000fe400078ec0ff */
[----:B------:R-:W-:Y:S01]  /*5c30*/  LOP3.LUT R10, R10, R13, RZ, 0xfc, !PT ;  /* 0x0000000d0a0a7212 */ /* 0x000fe200078efcff */
[----:B------:R-:W-:Y:S06]  /*5c40*/  BRA.U UP0, `(.L_x_3) ;  /* 0xffffffe900dc7547 */ /* 0x000fec000b83ffff */
[----:B------:R0:W-:Y:S04]  /*5c50*/  STL [R1+0x8c], R0 ;  /* 0x00008c0001007387 */ /* 0x0001e80000100800 */
[----:B------:R-:W2:Y:S01]  /*5c60*/  LDL.128 R12, [R1+0x80] ;  /* 0x00008000010c7983 */ /* 0x000ea20000100c00 */
[----:B------:R-:W1:Y:S01]  /*5c70*/  S2UR UR6, SR_CgaCtaId ;  /* 0x00000000000679c3 */ /* 0x000e620000008800 */
[----:B------:R-:W-:Y:S01]  /*5c80*/  UMOV UR5, 0x400 ;  /* 0x0000040000057882 */ /* 0x000fe20000000000 */
[----:B------:R-:W-:Y:S01]  /*5c90*/  BSSY.RECONVERGENT B0, `(.L_x_4) ;  /* 0x00000f3000007945 */ /* 0x000fe20003800200 */
[----:B------:R-:W0:Y:S01]  /*5ca0*/  S2R R2, SR_TID.X ;  /* 0x0000000000027919 */ /* 0x000e220000002100 */
[----:B------:R-:W-:Y:S04]  /*5cb0*/  STL.128 [R1+0x30], R4 ;  /* 0x0000300401007387 */ /* 0x000fe80000100c00 */
[----:B------:R-:W3:Y:S01]  /*5cc0*/  S2UR UR9, SR_CgaCtaId ;  /* 0x00000000000979c3 */ /* 0x000ee20000008800 */
[----:B------:R-:W-:Y:S01]  /*5cd0*/  STL.128 [R1+0x70], R8 ;  /* 0x0000700801007387 */ /* 0x000fe20000100c00 */
[----:B-1----:R-:W-:-:S02]  /*5ce0*/  ULEA UR6, UR6, UR5, 0x18 ;  /* 0x0000000506067291 */ /* 0x002fc4000f8ec0ff */
[----:B------:R-:W-:-:S04]  /*5cf0*/  UIADD3 UR5, UPT, UPT, UR20, -0x4, URZ ;  /* 0xfffffffc14057890 */ /* 0x000fc8000fffe0ff */
[----:B------:R-:W-:Y:S01]  /*5d00*/  ULOP3.LUT UR5, UR5, 0xc, URZ, 0xc0, !UPT ;  /* 0x0000000c05057892 */ /* 0x000fe2000f8ec0ff */
[C---:B0-----:R-:W-:Y:S01]  /*5d10*/  LEA R0, R2.reuse, UR6, 0x4 ;  /* 0x0000000602007c11 */ /* 0x041fe2000f8e20ff */
[----:B------:R-:W-:Y:S01]  /*5d20*/  BAR.SYNC.DEFER_BLOCKING 0x0 ;  /* 0x0000000000007b1d */ /* 0x000fe20000010000 */
[----:B------:R-:W-:-:S05]  /*5d30*/  ISETP.NE.AND P0, PT, R2, RZ, PT ;  /* 0x000000ff0200720c */ /* 0x000fca0003f05270 */
[----:B------:R-:W-:Y:S02]  /*5d40*/  UMOV UR6, 0x400 ;  /* 0x0000040000067882 */ /* 0x000fe40000000000 */
[----:B---3--:R-:W-:Y:S02]  /*5d50*/  ULEA UR14, UR9, UR6, 0x18 ;  /* 0x00000006090e7291 */ /* 0x008fe4000f8ec0ff */
[----:B------:R-:W-:Y:S01]  /*5d60*/  ULOP3.LUT UR6, UR20, 0xc, URZ, 0xc0, !UPT ;  /* 0x0000000c14067892 */ /* 0x000fe2000f8ec0ff */
[----:B------:R-:W2:Y:S04]  /*5d70*/  LDS.128 R16, [R0] ;  /* 0x0000000000107984 */ /* 0x000ea80000000c00 */
[----:B------:R-:W-:Y:S04]  /*5d80*/  LDS R3, [R0+UR5+0x10] ;  /* 0x0000100500037984 */ /* 0x000fe80008000800 */
[----:B------:R-:W0:Y:S04]  /*5d90*/  LDS.128 R20, [R0+0x810] ;  /* 0x0008100000147984 */ /* 0x000e280000000c00 */
[----:B------:R-:W-:Y:S04]  /*5da0*/  LDS R24, [R0+UR5+0x820] ;  /* 0x0008200500187984 */ /* 0x000fe80008000800 */
[----:B------:R-:W1:Y:S01]  /*5db0*/  LDS.128 R4, [R0+0x1020] ;  /* 0x0010200000047984 */ /* 0x000e620000000c00 */
[----:B--2---:R-:W-:-:S02]  /*5dc0*/  IMAD.IADD R16, R16, 0x1, R13 ;  /* 0x0000000110107824 */ /* 0x004fc400078e020d */
[C---:B0-----:R-:W-:Y:S02]  /*5dd0*/  IMAD.IADD R25, R13.reuse, 0x1, R20 ;  /* 0x000000010d197824 */ /* 0x041fe400078e0214 */
[----:B-1----:R-:W-:Y:S01]  /*5de0*/  IMAD.IADD R4, R13, 0x1, R4 ;  /* 0x000000010d047824 */ /* 0x002fe200078e0204 */
[----:B------:R-:W-:Y:S02]  /*5df0*/  VIADDMNMX R16, R3, 0x40, R16, PT ;  /* 0x0000004003107846 */ /* 0x000fe40003800110 */
[----:B------:R-:W0:Y:S01]  /*5e00*/  LDS R3, [R0+UR5+0x1030] ;  /* 0x0010300500037984 */ /* 0x000e220008000800 */
[----:B------:R-:W-:Y:S02]  /*5e10*/  VIADDMNMX R24, R24, 0x40, R25, PT ;  /* 0x0000004018187846 */ /* 0x000fe40003800119 */
[C---:B------:R-:W-:Y:S02]  /*5e20*/  VIADDMNMX R16, R14.reuse, R17, R16, PT ;  /* 0x000000110e107246 */ /* 0x040fe40003800110 */
[----:B------:R-:W-:-:S02]  /*5e30*/  VIADDMNMX R21, R14, R21, R24, PT ;  /* 0x000000150e157246 */ /* 0x000fc40003800118 */
[----:B------:R-:W1:Y:S01]  /*5e40*/  LDS.128 R24, [R0+0x1830] ;  /* 0x0018300000187984 */ /* 0x000e620000000c00 */
[C---:B------:R-:W-:Y:S02]  /*5e50*/  VIADDMNMX R18, R15.reuse, R18, R16, PT ;  /* 0x000000120f127246 */ /* 0x040fe40003800110 */
[----:B------:R-:W-:Y:S02]  /*5e60*/  VIADDMNMX R21, R15, R22, R21, PT ;  /* 0x000000160f157246 */ /* 0x000fe40003800115 */
[----:B0-----:R-:W-:Y:S02]  /*5e70*/  VIADDMNMX R4, R3, 0x40, R4, PT ;  /* 0x0000004003047846 */ /* 0x001fe40003800104 */
[----:B------:R-:W0:Y:S02]  /*5e80*/  LDS R3, [R0+UR5+0x1840] ;  /* 0x0018400500037984 */ /* 0x000e240008000800 */
[----:B------:R-:W-:Y:S02]  /*5e90*/  VIADDMNMX R4, R14, R5, R4, PT ;  /* 0x000000050e047246 */ /* 0x000fe40003800104 */
[----:B------:R-:W-:Y:S01]  /*5ea0*/  LDS R5, [R0+UR5+0x2050] ;  /* 0x0020500500057984 */ /* 0x000fe20008000800 */
[----:B-1----:R-:W-:Y:S01]  /*5eb0*/  IMAD.IADD R24, R13, 0x1, R24 ;  /* 0x000000010d187824 */ /* 0x002fe200078e0218 */
[----:B------:R-:W-:-:S04]  /*5ec0*/  VIADDMNMX R4, R15, R6, R4, PT ;  /* 0x000000060f047246 */ /* 0x000fc80003800104 */
[----:B0-----:R-:W-:Y:S02]  /*5ed0*/  VIADDMNMX R24, R3, 0x40, R24, PT ;  /* 0x0000004003187846 */ /* 0x001fe40003800118 */
[----:B------:R-:W-:Y:S02]  /*5ee0*/  VIADDMNMX R3, R12, R19, R18, PT ;  /* 0x000000130c037246 */ /* 0x000fe40003800112 */
[----:B------:R-:W0:Y:S01]  /*5ef0*/  LDS.128 R16, [R0+0x2040] ;  /* 0x0020400000107984 */ /* 0x000e220000000c00 */
[----:B------:R-:W-:Y:S02]  /*5f00*/  VIADDMNMX R25, R14, R25, R24, PT ;  /* 0x000000190e197246 */ /* 0x000fe40003800118 */
[----:B------:R-:W-:Y:S02]  /*5f10*/  VIADDMNMX R24, R12, R23, R21, PT ;  /* 0x000000170c187246 */ /* 0x000fe40003800115 */
[----:B------:R-:W1:Y:S01]  /*5f20*/  LDS.128 R20, [R0+0x2850] ;  /* 0x0028500000147984 */ /* 0x000e620000000c00 */
[----:B------:R-:W-:-:S02]  /*5f30*/  VIADDMNMX R26, R15, R26, R25, PT ;  /* 0x0000001a0f1a7246 */ /* 0x000fc40003800119 */
[C---:B------:R-:W-:Y:S02]  /*5f40*/  VIADDMNMX R25, R12.reuse, R7, R4, PT ;  /* 0x000000070c197246 */ /* 0x040fe40003800104 */
[----:B------:R-:W-:Y:S01]  /*5f50*/  VIADDMNMX R27, R12, R27, R26, PT ;  /* 0x0000001b0c1b7246 */ /* 0x000fe2000380011a */
[----:B------:R-:W-:Y:S02]  /*5f60*/  IMAD.U32 R26, RZ, RZ, UR5 ;  /* 0x00000005ff1a7e24 */ /* 0x000fe4000f8e00ff */
[----:B0-----:R-:W-:-:S05]  /*5f70*/  IMAD.IADD R16, R13, 0x1, R16 ;  /* 0x000000010d107824 */ /* 0x001fca00078e0210 */
[----:B------:R-:W-:Y:S01]  /*5f80*/  VIADDMNMX R5, R5, 0x40, R16, PT ;  /* 0x0000004005057846 */ /* 0x000fe20003800110 */
[----:B-1----:R-:W-:Y:S01]  /*5f90*/  IMAD.IADD R20, R13, 0x1, R20 ;  /* 0x000000010d147824 */ /* 0x002fe200078e0214 */
[----:B------:R-:W-:Y:S02]  /*5fa0*/  LDS R16, [R0+UR5+0x3070] ;  /* 0x0030700500107984 */ /* 0x000fe40008000800 */
[----:B------:R-:W-:Y:S02]  /*5fb0*/  VIADDMNMX R17, R14, R17, R5, PT ;  /* 0x000000110e117246 */ /* 0x000fe40003800105 */
[----:B------:R-:W0:Y:S02]  /*5fc0*/  LDS R5, [R0+UR5+0x2860] ;  /* 0x0028600500057984 */ /* 0x000e240008000800 */
[----:B------:R-:W-:Y:S02]  /*5fd0*/  VIADDMNMX R17, R15, R18, R17, PT ;  /* 0x000000120f117246 */ /* 0x000fe40003800111 */
[----:B0-----:R-:W-:-:S04]  /*5fe0*/  VIADDMNMX R5, R5, 0x40, R20, PT ;  /* 0x0000004005057846 */ /* 0x001fc80003800114 */
[----:B------:R-:W-:Y:S02]  /*5ff0*/  VIADDMNMX R21, R14, R21, R5, PT ;  /* 0x000000150e157246 */ /* 0x000fe40003800105 */
[----:B------:R-:W0:Y:S02]  /*6000*/  LDS.128 R4, [R0+0x3060] ;  /* 0x0030600000047984 */ /* 0x000e240000000c00 */
[----:B------:R-:W-:Y:S01]  /*6010*/  VIADDMNMX R21, R15, R22, R21, PT ;  /* 0x000000160f157246 */ /* 0x000fe20003800115 */
[----:B------:R-:W-:-:S03]  /*6020*/  IMAD.U32 R22, RZ, RZ, UR5 ;  /* 0x00000005ff167e24 */ /* 0x000fc6000f8e00ff */
[----:B------:R-:W-:Y:S01]  /*6030*/  VIADDMNMX R23, R12, R23, R21, PT ;  /* 0x000000170c177246 */ /* 0x000fe20003800115 */
[----:B0-----:R-:W-:-:S05]  /*6040*/  IMAD.IADD R4, R13, 0x1, R4 ;  /* 0x000000010d047824 */ /* 0x001fca00078e0204 */
[----:B------:R-:W-:-:S04]  /*6050*/  VIADDMNMX R4, R16, 0x40, R4, PT ;  /* 0x0000004010047846 */ /* 0x000fc80003800104 */
[----:B------:R-:W-:Y:S02]  /*6060*/  VIADDMNMX R4, R14, R5, R4, PT ;  /* 0x000000050e047246 */ /* 0x000fe40003800104 */
[C---:B------:R-:W-:Y:S02]  /*6070*/  VIADDMNMX R5, R12.reuse, R19, R17, PT ;  /* 0x000000130c057246 */ /* 0x040fe40003800111 */
[----:B------:R-:W-:Y:S01]  /*6080*/  VIADDMNMX R6, R15, R6, R4, PT ;  /* 0x000000060f067246 */ /* 0x000fe20003800104 */
[----:B------:R-:W0:Y:S03]  /*6090*/  LDS.128 R16, [R0+0x3870] ;  /* 0x0038700000107984 */ /* 0x000e260000000c00 */
[----:B------:R-:W-:Y:S01]  /*60a0*/  VIADDMNMX R7, R12, R7, R6, PT ;  /* 0x000000070c077246 */ /* 0x000fe20003800106 */
[----:B------:R-:W1:Y:S01]  /*60b0*/  LDS R4, [R0+UR5+0x3880] ;  /* 0x0038800500047984 */ /* 0x000e620008000800 */
[----:B------:R-:W-:Y:S01]  /*60c0*/  IMAD.U32 R6, RZ, RZ, UR6 ;  /* 0x00000006ff067e24 */ /* 0x000fe2000f8e00ff */
[----:B------:R-:W-:Y:S06]  /*60d0*/  BAR.SYNC.DEFER_BLOCKING 0x0 ;  /* 0x0000000000007b1d */ /* 0x000fec0000010000 */
[----:B------:R-:W2:Y:S01]  /*60e0*/  @!P0 LDS R20, [R22+UR14] ;  /* 0x0000000e16148984 */ /* 0x000ea20008000800 */
[----:B0-----:R-:W-:-:S05]  /*60f0*/  IMAD.IADD R13, R13, 0x1, R16 ;  /* 0x000000010d0d7824 */ /* 0x001fca00078e0210 */
[----:B-1----:R-:W-:-:S04]  /*6100*/  VIADDMNMX R4, R4, 0x40, R13, PT ;  /* 0x0000004004047846 */ /* 0x002fc8000380010d */
[----:B------:R-:W-:-:S04]  /*6110*/  VIADDMNMX R4, R14, R17, R4, PT ;  /* 0x000000110e047246 */ /* 0x000fc80003800104 */
[----:B------:R-:W-:-:S04]  /*6120*/  VIADDMNMX R4, R15, R18, R4, PT ;  /* 0x000000120f047246 */ /* 0x000fc80003800104 */
[----:B------:R-:W-:Y:S01]  /*6130*/  VIADDMNMX R19, R12, R19, R4, PT ;  /* 0x000000130c137246 */ /* 0x000fe20003800104 */
[----:B--2---:R-:W-:-:S05]  /*6140*/  @!P0 VIADD R21, R20, 0x40 ;  /* 0x0000004014158836 */ /* 0x004fca0000000000 */
[----:B------:R0:W-:Y:S04]  /*6150*/  @!P0 STS [R6+UR14], R21 ;  /* 0x0000001506008988 */ /* 0x0001e8000800080e */
[----:B------:R-:W-:Y:S04]  /*6160*/  @!P0 STS [R0+UR6+0x10], R3 ;  /* 0x0000100300008988 */ /* 0x000fe80008000806 */
[----:B------:R-:W1:Y:S01]  /*6170*/  @!P0 LDS R20, [R26+UR14+0x810] ;  /* 0x0008100e1a148984 */ /* 0x000e620008000800 */
[----:B0-----:R-:W-:Y:S02]  /*6180*/  IMAD.U32 R21, RZ, RZ, UR5 ;  /* 0x00000005ff157e24 */ /* 0x001fe4000f8e00ff */
[----:B-1----:R-:W-:-:S05]  /*6190*/  @!P0 VIADD R20, R20, 0x40 ;  /* 0x0000004014148836 */ /* 0x002fca0000000000 */
[----:B------:R-:W-:Y:S04]  /*61a0*/  @!P0 STS [R6+UR14+0x810], R20 ;  /* 0x0008101406008988 */ /* 0x000fe8000800080e */
[----:B------:R-:W-:Y:S04]  /*61b0*/  @P0 STS [R0+UR6+0x10], R3 ;  /* 0x0000100300000988 */ /* 0x000fe80008000806 */
[----:B------:R0:W-:Y:S04]  /*61c0*/  STS [R0+UR6+0x820], R24 ;  /* 0x0008201800007988 */ /* 0x0001e80008000806 */
[----:B------:R-:W1:Y:S01]  /*61d0*/  @!P0 LDS R22, [R22+UR14+0x1020] ;  /* 0x0010200e16168984 */ /* 0x000e620008000800 */
[----:B0-----:R-:W-:-:S02]  /*61e0*/  IMAD.U32 R24, RZ, RZ, UR5 ;  /* 0x00000005ff187e24 */ /* 0x001fc4000f8e00ff */
[----:B-1----:R-:W-:-:S05]  /*61f0*/  @!P0 VIADD R22, R22, 0x40 ;  /* 0x0000004016168836 */ /* 0x002fca0000000000 */
[----:B------:R0:W-:Y:S04]  /*6200*/  @!P0 STS [R6+UR14+0x1020], R22 ;  /* 0x0010201606008988 */ /* 0x0001e8000800080e */
[----:B------:R-:W-:Y:S04]  /*6210*/  STS [R0+UR6+0x1030], R25 ;  /* 0x0010301900007988 */ /* 0x000fe80008000806 */
[----:B------:R-:W1:Y:S01]  /*6220*/  @!P0 LDS R21, [R21+UR14+0x1830] ;  /* 0x0018300e15158984 */ /* 0x000e620008000800 */
[----:B0-----:R-:W-:Y:S02]  /*6230*/  IMAD.U32 R22, RZ, RZ, UR5 ;  /* 0x00000005ff167e24 */ /* 0x001fe4000f8e00ff */
[----:B-1----:R-:W-:-:S05]  /*6240*/  @!P0 VIADD R21, R21, 0x40 ;  /* 0x0000004015158836 */ /* 0x002fca0000000000 */
[----:B------:R-:W-:Y:S04]  /*6250*/  @!P0 STS [R6+UR14+0x1830], R21 ;  /* 0x0018301506008988 */ /* 0x000fe8000800080e */
[----:B------:R-:W-:Y:S04]  /*6260*/  STS [R0+UR6+0x1840], R27 ;  /* 0x0018401b00007988 */ /* 0x000fe80008000806 */
[----:B------:R-:W0:Y:S02]  /*6270*/  @!P0 LDS R3, [R26+UR14+0x2040] ;  /* 0x0020400e1a038984 */ /* 0x000e240008000800 */
[----:B0-----:R-:W-:-:S05]  /*6280*/  @!P0 VIADD R3, R3, 0x40 ;  /* 0x0000004003038836 */ /* 0x001fca0000000000 */
[----:B------:R-:W-:Y:S04]  /*6290*/  @!P0 STS [R6+UR14+0x2040], R3 ;  /* 0x0020400306008988 */ /* 0x000fe8000800080e */
[----:B------:R-:W-:Y:S04]  /*62a0*/  STS [R0+UR6+0x2050], R5 ;  /* 0x0020500500007988 */ /* 0x000fe80008000806 */
[----:B------:R-:W0:Y:S02]  /*62b0*/  @!P0 LDS R20, [R24+UR14+0x2850] ;  /* 0x0028500e18148984 */ /* 0x000e240008000800 */
[----:B0-----:R-:W-:-:S02]  /*62c0*/  @!P0 VIADD R25, R20, 0x40 ;  /* 0x0000004014198836 */ /* 0x001fc40000000000 */
[----:B------:R-:W-:Y:S01]  /*62d0*/  IMAD.U32 R20, RZ, RZ, UR5 ;  /* 0x00000005ff147e24 */ /* 0x000fe2000f8e00ff */
[----:B------:R-:W-:Y:S02]  /*62e0*/  UIADD3 UR5, UPT, UPT, UR14, UR6, URZ ;  /* 0x000000060e057290 */ /* 0x000fe4000fffe0ff */
        /* <DEDUP_REMOVED lines=8> */
[----:B------:R-:W-:-:S03]  /*6370*/  VIADD R3, R2, 0x1 ;  /* 0x0000000102037836 */ /* 0x000fc60000000000 */
[----:B------:R0:W-:Y:S01]  /*6380*/  @!P0 STS [R6+UR14+0x3870], R5 ;  /* 0x0038700506008988 */ /* 0x0001e2000800080e */
[----:B------:R-:W-:-:S03]  /*6390*/  ISETP.GE.U32.AND P0, PT, R2, 0x14, PT ;  /* 0x000000140200780c */ /* 0x000fc60003f06070 */
[----:B------:R0:W-:Y:S01]  /*63a0*/  STS [R0+UR6+0x3880], R19 ;  /* 0x0038801300007988 */ /* 0x0001e20008000806 */
[----:B------:R-:W-:Y:S09]  /*63b0*/  BAR.SYNC.DEFER_BLOCKING 0x0 ;  /* 0x0000000000007b1d */ /* 0x000ff20000010000 */
[----:B0-----:R-:W-:Y:S05]  /*63c0*/  @!P0 BRA `(.L_x_5) ;  /* 0x0000000400fc8947 */ /* 0x001fea0003800000 */
[----:B------:R0:W1:Y:S01]  /*63d0*/  LDS R5, [R0+UR6+0x10] ;  /* 0x0000100600057984 */ /* 0x0000620008000800 */
[----:B------:R-:W-:Y:S01]  /*63e0*/  BSSY.RECONVERGENT B1, `(.L_x_6) ;  /* 0x000000f000017945 */ /* 0x000fe20003800200 */
[----:B------:R-:W-:-:S07]  /*63f0*/  IMAD.MOV.U32 R6, RZ, RZ, R2 ;  /* 0x000000ffff067224 */ /* 0x000fce00078e0002 */
.L_x_7:
[C---:B------:R-:W-:Y:S01]  /*6400*/  LEA R7, R6.reuse, UR5, 0x4 ;  /* 0x0000000506077c11 */ /* 0x040fe2000f8e20ff */
[--C-:B------:R-:W-:Y:S02]  /*6410*/  IMAD.IADD R4, R3, 0x1, -R6.reuse ;  /* 0x0000000103047824 */ /* 0x100fe400078e0a06 */
[----:B------:R-:W-:Y:S02]  /*6420*/  IMAD.MOV.U32 R8, RZ, RZ, R6 ;  /* 0x000000ffff087224 */ /* 0x000fe400078e0006 */
[----:B------:R-:W-:Y:S01]  /*6430*/  VIADD R6, R6, 0xffffffff ;  /* 0xffffffff06067836 */ /* 0x000fe20000000000 */
[----:B--2---:R-:W2:Y:S02]  /*6440*/  LDS R7, [R7] ;  /* 0x0000000007077984 */ /* 0x004ea40000000800 */
[----:B------:R-:W-:Y:S01]  /*6450*/  ISETP.GT.AND P2, PT, R8, RZ, PT ;  /* 0x000000ff0800720c */ /* 0x000fe20003f44270 */
[----:B--2---:R-:W-:Y:S02]  /*6460*/  IMAD R9, R4, 0x80, R7 ;  /* 0x0000008004097824 */ /* 0x004fe400078e0207 */
[----:B------:R-:W-:-:S03]  /*6470*/  VIADD R4, R2, 0xffffffec ;  /* 0xffffffec02047836 */ /* 0x000fc60000000000 */
[----:B-1----:R-:W-:Y:S02]  /*6480*/  ISETP.GT.U32.AND P0, PT, R5, R9, PT ;  /* 0x000000090500720c */ /* 0x002fe40003f04070 */
[----:B------:R-:W-:-:S11]  /*6490*/  ISETP.GE.U32.AND P1, PT, R6, R4, PT ;  /* 0x000000040600720c */ /* 0x000fd60003f26070 */
[----:B------:R2:W-:Y:S01]  /*64a0*/  @P0 STS [R0+UR6+0x10], R9 ;  /* 0x0000100900000988 */ /* 0x0005e20008000806 */
[----:B------:R-:W-:Y:S01]  /*64b0*/  @P0 IMAD.MOV.U32 R5, RZ, RZ, R9 ;  /* 0x000000ffff050224 */ /* 0x000fe200078e0009 */
[----:B------:R-:W-:Y:S06]  /*64c0*/  @P1 BRA P2, `(.L_x_7) ;  /* 0xfffffffc00cc1947 */ /* 0x000fec000103ffff */
[----:B------:R-:W-:Y:S05]  /*64d0*/  BSYNC.RECONVERGENT B1 ;  /* 0x0000000000017941 */ /* 0x000fea0003800200 */
.L_x_6:
[----:B------:R1:W3:Y:S01]  /*64e0*/  LDS R5, [R0+UR6+0x820] ;  /* 0x0008200600057984 */ /* 0x0002e20008000800 */
[----:B------:R-:W-:Y:S01]  /*64f0*/  BSSY.RECONVERGENT B1, `(.L_x_8) ;  /* 0x000000e000017945 */ /* 0x000fe20003800200 */
[----:B------:R-:W-:-:S07]  /*6500*/  IMAD.MOV.U32 R6, RZ, RZ, R2 ;  /* 0x000000ffff067224 */ /* 0x000fce00078e0002 */
.L_x_9:
[----:B------:R-:W-:Y:S01]  /*6510*/  LEA R7, R6, UR5, 0x4 ;  /* 0x0000000506077c11 */ /* 0x000fe2000f8e20ff */
[----:B------:R-:W-:-:S05]  /*6520*/  IMAD.IADD R8, R3, 0x1, -R6 ;  /* 0x0000000103087824 */ /* 0x000fca00078e0a06 */
[----:B------:R-:W2:Y:S02]  /*6530*/  LDS R7, [R7+0x810] ;  /* 0x0008100007077984 */ /* 0x000ea40000000800 */
[----:B--2-4-:R-:W-:Y:S02]  /*6540*/  IMAD R9, R8, 0x80, R7 ;  /* 0x0000008008097824 */ /* 0x014fe400078e0207 */
[----:B------:R-:W-:Y:S02]  /*6550*/  IMAD.MOV.U32 R8, RZ, RZ, R6 ;  /* 0x000000ffff087224 */ /* 0x000fe400078e0006 */
[----:B------:R-:W-:Y:S01]  /*6560*/  VIADD R6, R6, 0xffffffff ;  /* 0xffffffff06067836 */ /* 0x000fe20000000000 */
[----:B---3--:R-:W-:Y:S02]  /*6570*/  ISETP.GT.U32.AND P0, PT, R5, R9, PT ;  /* 0x000000090500720c */ /* 0x008fe40003f04070 */
[----:B------:R-:W-:Y:S02]  /*6580*/  ISETP.GT.AND P2, PT, R8, RZ, PT ;  /* 0x000000ff0800720c */ /* 0x000fe40003f44270 */
[----:B------:R-:W-:-:S09]  /*6590*/  ISETP.GE.U32.AND P1, PT, R6, R4, PT ;  /* 0x000000040600720c */ /* 0x000fd20003f26070 */
[----:B------:R4:W-:Y:S01]  /*65a0*/  @P0 STS [R0+UR6+0x820], R9 ;  /* 0x0008200900000988 */ /* 0x0009e20008000806 */
[----:B------:R-:W-:-:S03]  /*65b0*/  @P0 IMAD.MOV.U32 R5, RZ, RZ, R9 ;  /* 0x000000ffff050224 */ /* 0x000fc600078e0009 */
[----:B------:R-:W-:Y:S05]  /*65c0*/  @P1 BRA P2, `(.L_x_9) ;  /* 0xfffffffc00d01947 */ /* 0x000fea000103ffff */
[----:B------:R-:W-:Y:S05]  /*65d0*/  BSYNC.RECONVERGENT B1 ;  /* 0x0000000000017941 */ /* 0x000fea0003800200 */
.L_x_8:
[----:B------:R2:W3:Y:S01]  /*65e0*/  LDS R5, [R0+UR6+0x1030] ;  /* 0x0010300600057984 */ /* 0x0004e20008000800 */
[----:B------:R-:W-:Y:S01]  /*65f0*/  BSSY.RECONVERGENT B1, `(.L_x_10) ;  /* 0x000000e000017945 */ /* 0x000fe20003800200 */
[----:B------:R-:W-:-:S07]  /*6600*/  IMAD.MOV.U32 R6, RZ, RZ, R2 ;  /* 0x000000ffff067224 */ /* 0x000fce00078e0002 */
.L_x_11:
[----:B------:R-:W-:Y:S01]  /*6610*/  LEA R7, R6, UR5, 0x4 ;  /* 0x0000000506077c11 */ /* 0x000fe2000f8e20ff */
[----:B------:R-:W-:-:S05]  /*6620*/  IMAD.IADD R8, R3, 0x1, -R6 ;  /* 0x0000000103087824 */ /* 0x000fca00078e0a06 */
[----:B------:R-:W4:Y:S02]  /*6630*/  LDS R7, [R7+0x1020] ;  /* 0x0010200007077984 */ /* 0x000f240000000800 */
[----:B---34-:R-:W-:Y:S02]  /*6640*/  IMAD R9, R8, 0x80, R7 ;  /* 0x0000008008097824 */ /* 0x018fe400078e0207 */
        /* <DEDUP_REMOVED lines=9> */
.L_x_10:
[----:B------:R4:W0:Y:S01]  /*66e0*/  LDS R5, [R0+UR6+0x1840] ;  /* 0x0018400600057984 */ /* 0x0008220008000800 */
[----:B------:R-:W-:Y:S01]  /*66f0*/  BSSY.RECONVERGENT B1, `(.L_x_12) ;  /* 0x000000e000017945 */ /* 0x000fe20003800200 */
[----:B------:R-:W-:-:S07]  /*6700*/  IMAD.MOV.U32 R6, RZ, RZ, R2 ;  /* 0x000000ffff067224 */ /* 0x000fce00078e0002 */
.L_x_13:
[----:B------:R-:W-:Y:S01]  /*6710*/  LEA R7, R6, UR5, 0x4 ;  /* 0x0000000506077c11 */ /* 0x000fe2000f8e20ff */
[----:B------:R-:W-:-:S05]  /*6720*/  IMAD.IADD R8, R3, 0x1, -R6 ;  /* 0x0000000103087824 */ /* 0x000fca00078e0a06 */
[----:B------:R-:W3:Y:S02]  /*6730*/  LDS R7, [R7+0x1830] ;  /* 0x0018300007077984 */ /* 0x000ee40000000800 */
[----:B0--3--:R-:W-:Y:S02]  /*6740*/  IMAD R9, R8, 0x80, R7 ;  /* 0x0000008008097824 */ /* 0x009fe400078e0207 */
[----:B------:R-:W-:Y:S02]  /*6750*/  IMAD.MOV.U32 R8, RZ, RZ, R6 ;  /* 0x000000ffff087224 */ /* 0x000fe400078e0006 */
[----:B------:R-:W-:Y:S01]  /*6760*/  VIADD R6, R6, 0xffffffff ;  /* 0xffffffff06067836 */ /* 0x000fe20000000000 */
[----:B0-----:R-:W-:Y:S02]  /*6770*/  ISETP.GT.U32.AND P0, PT, R5, R9, PT ;  /* 0x000000090500720c */ /* 0x001fe40003f04070 */
[----:B------:R-:W-:Y:S02]  /*6780*/  ISETP.GT.AND P2, PT, R8, RZ, PT ;  /* 0x000000ff0800720c */ /* 0x000fe40003f44270 */
[----:B------:R-:W-:-:S09]  /*6790*/  ISETP.GE.U32.AND P1, PT, R6, R4, PT ;  /* 0x000000040600720c */ /* 0x000fd20003f26070 */
[----:B------:R0:W-:Y:S01]  /*67a0*/  @P0 STS [R0+UR6+0x1840], R9 ;  /* 0x0018400900000988 */ /* 0x0001e20008000806 */
[----:B------:R-:W-:-:S03]  /*67b0*/  @P0 IMAD.MOV.U32 R5, RZ, RZ, R9 ;  /* 0x000000ffff050224 */ /* 0x000fc600078e0009 */
[----:B------:R-:W-:Y:S05]  /*67c0*/  @P1 BRA P2, `(.L_x_13) ;  /* 0xfffffffc00d01947 */ /* 0x000fea000103ffff */
[----:B------:R-:W-:Y:S05]  /*67d0*/  BSYNC.RECONVERGENT B1 ;  /* 0x0000000000017941 */ /* 0x000fea0003800200 */
.L_x_12:
[----:B------:R3:W0:Y:S01]  /*67e0*/  LDS R5, [R0+UR6+0x2050] ;  /* 0x0020500600057984 */ /* 0x0006220008000800 */
[----:B------:R-:W-:Y:S01]  /*67f0*/  BSSY.RECONVERGENT B1, `(.L_x_14) ;  /* 0x000000e000017945 */ /* 0x000fe20003800200 */
[----:B------:R-:W-:-:S07]  /*6800*/  IMAD.MOV.U32 R6, RZ, RZ, R2 ;  /* 0x000000ffff067224 */ /* 0x000fce00078e0002 */
.L_x_15:
[----:B------:R-:W-:Y:S01]  /*6810*/  LEA R7, R6, UR5, 0x4 ;  /* 0x0000000506077c11 */ /* 0x000fe2000f8e20ff */
[----:B------:R-:W-:-:S05]  /*6820*/  IMAD.IADD R8, R3, 0x1, -R6 ;  /* 0x0000000103087824 */ /* 0x000fca00078e0a06 */
[----:B0-----:R-:W0:Y:S02]  /*6830*/  LDS R7, [R7+0x2040] ;  /* 0x0020400007077984 */ /* 0x001e240000000800 */
[----:B0-----:R-:W-:Y:S02]  /*6840*/  IMAD R9, R8, 0x80, R7 ;  /* 0x0000008008097824 */ /* 0x001fe400078e0207 */
[----:B------:R-:W-:Y:S02]  /*6850*/  IMAD.MOV.U32 R8, RZ, RZ, R6 ;  /* 0x000000ffff087224 */ /* 0x000fe400078e0006 */
[----:B------:R-:W-:Y:S01]  /*6860*/  VIADD R6, R6, 0xffffffff ;  /* 0xffffffff06067836 */ /* 0x000fe20000000000 */
[----:B------:R-:W-:Y:S02]  /*6870*/  ISETP.GT.U32.AND P0, PT, R5, R9, PT ;  /* 0x000000090500720c */ /* 0x000fe40003f04070 */
[----:B------:R-:W-:Y:S02]  /*6880*/  ISETP.GT.AND P2, PT, R8, RZ, PT ;  /* 0x000000ff0800720c */ /* 0x000fe40003f44270 */
[----:B------:R-:W-:-:S09]  /*6890*/  ISETP.GE.U32.AND P1, PT, R6, R4, PT ;  /* 0x000000040600720c */ /* 0x000fd20003f26070 */
[----:B------:R0:W-:Y:S01]  /*68a0*/  @P0 STS [R0+UR6+0x2050], R9 ;  /* 0x0020500900000988 */ /* 0x0001e20008000806 */
[----:B------:R-:W-:-:S03]  /*68b0*/  @P0 IMAD.MOV.U32 R5, RZ, RZ, R9 ;  /* 0x000000ffff050224 */ /* 0x000fc600078e0009 */
[----:B------:R-:W-:Y:S05]  /*68c0*/  @P1 BRA P2, `(.L_x_15) ;  /* 0xfffffffc00d01947 */ /* 0x000fea000103ffff */
[----:B------:R-:W-:Y:S05]  /*68d0*/  BSYNC.RECONVERGENT B1 ;  /* 0x0000000000017941 */ /* 0x000fea0003800200 */
.L_x_14:
[----:B------:R0:W0:Y:S01]  /*68e0*/  LDS R5, [R0+UR6+0x2860] ;  /* 0x0028600600057984 */ /* 0x0000220008000800 */
[----:B------:R-:W-:Y:S01]  /*68f0*/  BSSY.RECONVERGENT B1, `(.L_x_16) ;  /* 0x000000e000017945 */ /* 0x000fe20003800200 */
[----:B------:R-:W-:-:S07]  /*6900*/  IMAD.MOV.U32 R6, RZ, RZ, R2 ;  /* 0x000000ffff067224 */ /* 0x000fce00078e0002 */
.L_x_17:
        /* <DEDUP_REMOVED lines=13> */
.L_x_16:
[----:B------:R0:W0:Y:S01]  /*69e0*/  LDS R5, [R0+UR6+0x3070] ;  /* 0x0030700600057984 */ /* 0x0000220008000800 */
[----:B------:R-:W-:Y:S01]  /*69f0*/  BSSY.RECONVERGENT B1, `(.L_x_18) ;  /* 0x000000e000017945 */ /* 0x000fe20003800200 */
[----:B------:R-:W-:-:S07]  /*6a00*/  IMAD.MOV.U32 R6, RZ, RZ, R2 ;  /* 0x000000ffff067224 */ /* 0x000fce00078e0002 */
.L_x_19:
        /* <DEDUP_REMOVED lines=13> */
.L_x_18:
[----:B------:R0:W0:Y:S01]  /*6ae0*/  LDS R5, [R0+UR6+0x3880] ;  /* 0x0038800600057984 */ /* 0x0000220008000800 */
[----:B------:R-:W-:-:S07]  /*6af0*/  IMAD.MOV.U32 R6, RZ, RZ, R2 ;  /* 0x000000ffff067224 */ /* 0x000fce00078e0002 */
.L_x_20:
        /* <DEDUP_REMOVED lines=12> */
.L_x_5:
[----:B------:R-:W-:Y:S05]  /*6bc0*/  BSYNC.RECONVERGENT B0 ;  /* 0x0000000000007941 */ /* 0x000fea0003800200 */
.L_x_4:
[----:B------:R-:W5:Y:S01]  /*6bd0*/  LDC.64 R4, c[0x3][RZ] ;  /* 0x00c00000ff047b82 */ /* 0x000f620000000a00 */
[----:B------:R-:W-:Y:S01]  /*6be0*/  UIADD3 UR4, UPT, UPT, UR4, 0x1, URZ ;  /* 0x0000000104047890 */ /* 0x000fe2000fffe0ff */
[----:B------:R-:W-:-:S03]  /*6bf0*/  IMAD.MOV.U32 R11, RZ, RZ, 0x80 ;  /* 0x00000080ff0b7424 */ /* 0x000fc600078e00ff */
[----:B------:R-:W-:Y:S02]  /*6c00*/  USHF.L.U32 UR5, UR4, 0x4, URZ ;  /* 0x0000000404057899 */ /* 0x000fe400080006ff */
[----:B------:R-:W-:Y:S02]  /*6c10*/  USHF.L.U32 UR6, UR4, 0x2, URZ ;  /* 0x0000000204067899 */ /* 0x000fe400080006ff */
[----:B------:R-:W-:Y:S02]  /*6c20*/  ULOP3.LUT UR5, UR5, 0x30, URZ, 0xc0, !UPT ;  /* 0x0000003005057892 */ /* 0x000fe4000f8ec0ff */
[----:B------:R-:W-:-:S04]  /*6c30*/  ULOP3.LUT UR6, UR6, 0xc, URZ, 0xc0, !UPT ;  /* 0x0000000c06067892 */ /* 0x000fc8000f8ec0ff */
[C---:B0-----:R-:W-:Y:S01]  /*6c40*/  VIADD R9, R1.reuse, UR5 ;  /* 0x0000000501097c36 */ /* 0x041fe20008000000 */
[----:B------:R-:W-:Y:S01]  /*6c50*/  ULOP3.LUT UR5, UR8, 0x3f, URZ, 0xc0, !UPT ;  /* 0x0000003f08057892 */ /* 0x000fe2000f8ec0ff */
[----:B------:R-:W-:-:S03]  /*6c60*/  VIADD R8, R1, UR6 ;  /* 0x0000000601087c36 */ /* 0x000fc60008000000 */
[----:B------:R0:W-:Y:S01]  /*6c70*/  STL.128 [R9], RZ ;  /* 0x000000ff09007387 */ /* 0x0001e20000100c00 */
[----:B------:R-:W-:Y:S01]  /*6c80*/  UISETP.NE.AND UP0, UPT, UR5, 0x3f, UPT ;  /* 0x0000003f0500788c */ /* 0x000fe2000bf05270 */
[----:B-----5:R-:W-:Y:S02]  /*6c90*/  IMAD.MOV.U32 R6, RZ, RZ, R4 ;  /* 0x000000ffff067224 */ /* 0x020fe400078e0004 */
[----:B------:R-:W-:-:S05]  /*6ca0*/  IMAD.MOV.U32 R7, RZ, RZ, R5 ;  /* 0x000000ffff077224 */ /* 0x000fca00078e0005 */
[----:B------:R0:W-:Y:S04]  /*6cb0*/  STL.128 [R9+0x40], R4 ;  /* 0x0000400409007387 */ /* 0x0001e80000100c00 */
[----:B------:R0:W-:Y:S01]  /*6cc0*/  STL [R8+0x80], R11 ;  /* 0x0000800b08007387 */ /* 0x0001e20000100800 */
[----:B------:R-:W-:Y:S06]  /*6cd0*/  BAR.SYNC.DEFER_BLOCKING 0x0 ;  /* 0x0000000000007b1d */ /* 0x000fec0000010000 */
[----:B------:R-:W-:Y:S05]  /*6ce0*/  BRA.U UP0, `(.L_x_21) ;  /* 0x0000000500f07547 */ /* 0x000fea000b800000 */
[----:B------:R-:W-:Y:S01]  /*6cf0*/  ISETP.NE.AND P0, PT, R2, 0x7f, PT ;  /* 0x0000007f0200780c */ /* 0x000fe20003f05270 */
[----:B------:R-:W-:-:S12]  /*6d00*/  BSSY.RECONVERGENT B0, `(.L_x_22) ;  /* 0x0000067000007945 */ /* 0x000fd80003800200 */
[----:B------:R-:W-:Y:S05]  /*6d10*/  @P0 BRA `(.L_x_23) ;  /* 0x0000000400940947 */ /* 0x000fea0003800000 */
[----:B------:R-:W-:Y:S01]  /*6d20*/  USHF.R.U32.HI UR9, URZ, 0x6, UR8 ;  /* 0x00000006ff097899 */ /* 0x000fe20008011608 */
[----:B------:R-:W5:Y:S03]  /*6d30*/  LDCU.64 UR10, c[0x0][0x398] ;  /* 0x00007300ff0a77ac */ /* 0x000f660008000a00 */
[----:B------:R-:W-:Y:S02]  /*6d40*/  ULOP3.LUT UR5, UR9, 0x7, URZ, 0xc0, !UPT ;  /* 0x0000000709057892 */ /* 0x000fe4000f8ec0ff */
[----:B------:R-:W-:Y:S02]  /*6d50*/  ULEA UR12, UR9, UR7, 0x3 ;  /* 0x00000007090c7291 */ /* 0x000fe4000f8e18ff */
[----:B------:R-:W-:Y:S02]  /*6d60*/  UIMAD UR5, UR5, 0x810, UR14 ;  /* 0x00000810050578a4 */ /* 0x000fe4000f8e020e */
[----:B------:R-:W-:-:S02]  /*6d70*/  UISETP.GE.U32.AND UP0, UPT, UR8, 0x40, UPT ;  /* 0x000000400800788c */ /* 0x000fc4000bf06070 */
[----:B------:R-:W-:Y:S02]  /*6d80*/  UISETP.GE.U32.AND UP1, UPT, UR8, 0x80, UPT ;  /* 0x000000800800788c */ /* 0x000fe4000bf26070 */
[----:B------:R-:W-:Y:S02]  /*6d90*/  UISETP.GE.U32.AND UP2, UPT, UR8, 0xc0, UPT ;  /* 0x000000c00800788c */ /* 0x000fe4000bf46070 */
[----:B------:R-:W-:Y:S01]  /*6da0*/  UISETP.GE.U32.AND UP3, UPT, UR8, 0x100, UPT ;  /* 0x000001000800788c */ /* 0x000fe2000bf66070 */
[----:B0-----:R-:W0:Y:S01]  /*6db0*/  LDS R4, [UR5+0x80c] ;  /* 0x00080c05ff047984 */ /* 0x001e220008000800 */
[----:B-----5:R-:W-:Y:S02]  /*6dc0*/  UIMAD.WIDE.U32 UR18, UR12, 0x8, UR10 ;  /* 0x000000080c1278a5 */ /* 0x020fe4000f8e000a */
[----:B------:R-:W-:Y:S02]  /*6dd0*/  UISETP.GE.U32.AND UP4, UPT, UR8, 0x140, UPT ;  /* 0x000001400800788c */ /* 0x000fe4000bf86070 */
[----:B------:R-:W-:-:S02]  /*6de0*/  UISETP.GE.U32.AND UP5, UPT, UR8, 0x180, UPT ;  /* 0x000001800800788c */ /* 0x000fc4000bfa6070 */
[----:B------:R-:W-:Y:S01]  /*6df0*/  IMAD.U32 R6, RZ, RZ, UR18 ;  /* 0x00000012ff067e24 */ /* 0x000fe2000f8e00ff */
[----:B------:R-:W-:Y:S01]  /*6e00*/  UISETP.GE.U32.AND UP6, UPT, UR8, 0x1c0, UPT ;  /* 0x000001c00800788c */ /* 0x000fe2000bfc6070 */
[----:B------:R-:W-:Y:S01]  /*6e10*/  IMAD.U32 R7, RZ, RZ, UR19 ;  /* 0x00000013ff077e24 */ /* 0x000fe2000f8e00ff */
[----:B0-----:R-:W-:-:S05]  /*6e20*/  SHF.R.S32.HI R5, RZ, 0x1f, R4 ;  /* 0x0000001fff057819 */ /* 0x001fca0000011404 */
[----:B------:R0:W-:Y:S01]  /*6e30*/  STG.E.64 desc[UR16][R6.64], R4 ;  /* 0x0000000406007986 */ /* 0x0001e2000c101b10 */
[----:B------:R-:W-:Y:S05]  /*6e40*/  BRA.U !UP0, `(.L_x_24) ;  /* 0x0000000108287547 */ /* 0x000fea000b800000 */
[----:B------:R-:W-:Y:S02]  /*6e50*/  UIADD3 UR5, UPT, UPT, UR9, -0x1, URZ ;  /* 0xffffffff09057890 */ /* 0x000fe4000fffe0ff */
[----:B------:R-:W-:Y:S02]  /*6e60*/  UIADD3 UR12, UPT, UPT, UR12, -0x7, URZ ;  /* 0xfffffff90c0c7890 */ /* 0x000fe4000fffe0ff */
[----:B------:R-:W-:Y:S02]  /*6e70*/  ULOP3.LUT UR5, UR5, 0x7, URZ, 0xc0, !UPT ;  /* 0x0000000705057892 */ /* 0x000fe4000f8ec0ff */
[----:B------:R-:W-:Y:S02]  /*6e80*/  UIMAD.WIDE.U32 UR12, UR12, 0x8, UR10 ;  /* 0x000000080c0c78a5 */ /* 0x000fe4000f8e000a */
[----:B------:R-:W-:-:S04]  /*6e90*/  UIMAD UR5, UR5, 0x810, UR14 ;  /* 0x00000810050578a4 */ /* 0x000fc8000f8e020e */
[----:B0-----:R-:W-:Y:S02]  /*6ea0*/  IMAD.U32 R6, RZ, RZ, UR12 ;  /* 0x0000000cff067e24 */ /* 0x001fe4000f8e00ff */
[----:B------:R-:W-:-:S03]  /*6eb0*/  IMAD.U32 R7, RZ, RZ, UR13 ;  /* 0x0000000dff077e24 */ /* 0x000fc6000f8e00ff */
[----:B------:R-:W0:Y:S02]  /*6ec0*/  LDS R4, [UR5+0x80c] ;  /* 0x00080c05ff047984 */ /* 0x000e240008000800 */
[----:B0-----:R-:W-:-:S05]  /*6ed0*/  SHF.R.S32.HI R5, RZ, 0x1f, R4 ;  /* 0x0000001fff057819 */ /* 0x001fca0000011404 */
[----:B------:R0:W-:Y:S02]  /*6ee0*/  STG.E.64 desc[UR16][R6.64], R4 ;  /* 0x0000000406007986 */ /* 0x0001e4000c101b10 */
.L_x_24:
[----:B------:R-:W-:Y:S05]  /*6ef0*/  BRA.U !UP1, `(.L_x_25) ;  /* 0x00000001092c7547 */ /* 0x000fea000b800000 */
[----:B------:R-:W-:-:S04]  /*6f00*/  UIADD3 UR5, UPT, UPT, UR9, -0x2, URZ ;  /* 0xfffffffe09057890 */ /* 0x000fc8000fffe0ff */
[----:B------:R-:W-:Y:S02]  /*6f10*/  ULOP3.LUT UR6, UR5, 0x7, URZ, 0xc0, !UPT ;  /* 0x0000000705067892 */ /* 0x000fe4000f8ec0ff */
[----:B------:R-:W-:Y:S02]  /*6f20*/  ULEA UR5, UR5, UR7, 0x3 ;  /* 0x0000000705057291 */ /* 0x000fe4000f8e18ff */
[----:B------:R-:W-:Y:S02]  /*6f30*/  UIMAD UR6, UR6, 0x810, UR14 ;  /* 0x00000810060678a4 */ /* 0x000fe4000f8e020e */
[----:B------:R-:W-:-:S04]  /*6f40*/  UIADD3 UR5, UPT, UPT, UR5, 0x2, URZ ;  /* 0x0000000205057890 */ /* 0x000fc8000fffe0ff */
[----:B------:R-:W-:-:S03]  /*6f50*/  UIMAD.WIDE.U32 UR12, UR5, 0x8, UR10 ;  /* 0x00000008050c78a5 */ /* 0x000fc6000f8e000a */
[----:B0-----:R-:W0:Y:S03]  /*6f60*/  LDS R4, [UR6+0x80c] ;  /* 0x00080c06ff047984 */ /* 0x001e260008000800 */
[----:B------:R-:W-:Y:S02]  /*6f70*/  IMAD.U32 R6, RZ, RZ, UR12 ;  /* 0x0000000cff067e24 */ /* 0x000fe4000f8e00ff */
[----:B------:R-:W-:Y:S01]  /*6f80*/  IMAD.U32 R7, RZ, RZ, UR13 ;  /* 0x0000000dff077e24 */ /* 0x000fe2000f8e00ff */
[----:B0-----:R-:W-:-:S05]  /*6f90*/  SHF.R.S32.HI R5, RZ, 0x1f, R4 ;  /* 0x0000001fff057819 */ /* 0x001fca0000011404 */
[----:B------:R0:W-:Y:S02]  /*6fa0*/  STG.E.64 desc[UR16][R6.64], R4 ;  /* 0x0000000406007986 */ /* 0x0001e4000c101b10 */
.L_x_25:
        /* <DEDUP_REMOVED lines=12> */
.L_x_26:
        /* <DEDUP_REMOVED lines=12> */
.L_x_27:
        /* <DEDUP_REMOVED lines=12> */
.L_x_28:
        /* <DEDUP_REMOVED lines=12> */
.L_x_29:
        /* <DEDUP_REMOVED lines=12> */
.L_x_23:
[----:B------:R-:W-:Y:S05]  /*7370*/  BSYNC.RECONVERGENT B0 ;  /* 0x0000000000007941 */ /* 0x000fea0003800200 */
.L_x_22:
[----:B------:R-:W-:Y:S01]  /*7380*/  ULEA.HI UR5, UR8, 0x1, URZ, 0x1a ;  /* 0x0000000108057891 */ /* 0x000fe2000f8fd0ff */
[----:B------:R-:W-:Y:S01]  /*7390*/  ISETP.NE.AND P0, PT, R2, RZ, PT ;  /* 0x000000ff0200720c */ /* 0x000fe20003f05270 */
[----:B0-----:R-:W-:Y:S02]  /*73a0*/  IMAD.MOV.U32 R5, RZ, RZ, 0x1d4bd8f0 ;  /* 0x1d4bd8f0ff057424 */ /* 0x001fe400078e00ff */
[----:B------:R-:W-:Y:S01]  /*73b0*/  ULOP3.LUT UR5, UR5, 0x7, URZ, 0xc0, !UPT ;  /* 0x0000000705057892 */ /* 0x000fe2000f8ec0ff */
[----:B------:R-:W-:-:S03]  /*73c0*/  IMAD.SHL.U32 R3, R3, 0x80, RZ ;  /* 0x0000008003037824 */ /* 0x000fc600078e00ff */
[----:B------:R-:W-:Y:S02]  /*73d0*/  UIMAD UR6, UR5, 0x810, UR14 ;  /* 0x00000810050678a4 */ /* 0x000fe4000f8e020e */
[----:B------:R-:W-:-:S04]  /*73e0*/  IMAD.U32 R7, RZ, RZ, UR5 ;  /* 0x00000005ff077e24 */ /* 0x000fc8000f8e00ff */
[----:B------:R-:W-:Y:S01]  /*73f0*/  LEA R2, R2, UR6, 0x4 ;  /* 0x0000000602027c11 */ /* 0x000fe2000f8e20ff */
[----:B-1234-:R-:W-:-:S04]  /*7400*/  IMAD R0, R7, 0x810, R0 ;  /* 0x0000081007007824 */ /* 0x01efc800078e0200 */
[----:B------:R0:W-:Y:S04]  /*7410*/  STS [R2+0x10], R5 ;  /* 0x0000100502007388 */ /* 0x0001e80000000800 */
[----:B------:R0:W-:Y:S04]  /*7420*/  @!P0 STS [UR6], R5 ;  /* 0x00000005ff008988 */ /* 0x0001e80008000806 */
[----:B------:R0:W-:Y:S04]  /*7430*/  @!P0 STS [R2+0x14], R5 ;  /* 0x0000140502008388 */ /* 0x0001e80000000800 */
[----:B------:R0:W-:Y:S04]  /*7440*/  @!P0 STS [UR6+0x4], R5 ;  /* 0x00000405ff008988 */ /* 0x0001e80008000806 */
[----:B------:R0:W-:Y:S04]  /*7450*/  @P0 STS [R2+0x14], R5 ;  /* 0x0000140502000388 */ /* 0x0001e80000000800 */
[----:B------:R0:W-:Y:S04]  /*7460*/  STS [R2+0x18], R5 ;  /* 0x0000180502007388 */ /* 0x0001e80000000800 */
[----:B------:R0:W-:Y:S04]  /*7470*/  @!P0 STS [UR6+0x8], R5 ;  /* 0x00000805ff008988 */ /* 0x0001e80008000806 */
[----:B------:R-:W-:Y:S04]  /*7480*/  STS [UR6+0xc], RZ ;  /* 0x00000cffff007988 */ /* 0x000fe80008000806 */
[----:B------:R0:W-:Y:S01]  /*7490*/  STS [R0+0x1c], R3 ;  /* 0x00001c0300007388 */ /* 0x0001e20000000800 */
[----:B------:R-:W-:Y:S06]  /*74a0*/  BAR.SYNC.DEFER_BLOCKING 0x0 ;  /* 0x0000000000007b1d */ /* 0x000fec0000010000 */
.L_x_21:
[----:B------:R-:W5:Y:S02]  /*74b0*/  LDCU UR5, c[0x0][0x380] ;  /* 0x00007000ff0577ac */ /* 0x000f640008000800 */
[----:B-----5:R-:W-:-:S04]  /*74c0*/  USHF.R.S32.HI UR6, URZ, 0x1f, UR5 ;  /* 0x0000001fff067899 */ /* 0x020fc80008011405 */
[----:B------:R-:W-:-:S04]  /*74d0*/  ULEA.HI UR6, UR6, UR5, URZ, 0x6 ;  /* 0x0000000506067291 */ /* 0x000fc8000f8f30ff */
[----:B------:R-:W-:-:S04]  /*74e0*/  USHF.R.S32.HI UR6, URZ, 0x6, UR6 ;  /* 0x00000006ff067899 */ /* 0x000fc80008011406 */
[----:B------:R-:W-:-:S09]  /*74f0*/  UISETP.NE.AND UP0, UPT, UR4, UR6, UPT ;  /* 0x000000060400728c */ /* 0x000fd2000bf05270 */
[----:B------:R-:W-:Y:S05]  /*7500*/  BRA.U UP0, `(.L_x_30) ;  /* 0xffffff9100cc7547 */ /* 0x000fea000b83ffff */
[----:B------:R-:W-:Y:S05]  /*7510*/  EXIT ;  /* 0x000000000000794d */ /* 0x000fea0003800000 */
.L_x_31:
[----:B------:R-:W-:-:S00]  /*7520*/  BRA `(.L_x_31) ;  /* 0xfffffffc00fc7947 */ /* 0x000fc0000383ffff */
[----:B------:R-:W-:-:S00]  /*7530*/  NOP ;  /* 0x0000000000007918 */ /* 0x000fc00000000000 */
        /* <DEDUP_REMOVED lines=12> */
.L_x_32:


//--------------------- .nv.shared._Z17new_edit_distanceiPmS_S_PcS0_ --------------------------
	.section	.nv.shared._Z17new_edit_distanceiPmS_S_PcS0_,"aw",@nobits
	.sectionflags	@""
	.align	4
.nv.shared._Z17new_edit_distanceiPmS_S_PcS0_:
	.zero		17536


//--------------------- .nv.shared.reserved.0     --------------------------
	.section	.nv.shared.reserved.0,"aw",@nobits
	.weak		__nv_reservedSMEM_offset_0_alias
	.size		__nv_reservedSMEM_offset_0_alias, 0, 64
	.other		__nv_reservedSMEM_offset_0_alias,@"STO_CUDA_RESERVED_SHARED STV_DEFAULT"
__nv_reservedSMEM_offset_0_alias:
	.zero		0
	.zero		64


//--------------------- .nv.constant0._Z17new_edit_distanceiPmS_S_PcS0_ --------------------------
	.section	.nv.constant0._Z17new_edit_distanceiPmS_S_PcS0_,"a",@progbits
	.sectionflags	@""
	.align	4
.nv.constant0._Z17new_edit_distanceiPmS_S_PcS0_:
	.zero		944


//--------------------- SYMBOLS --------------------------

	.type		.nv.reservedSmem.offset0,@object
	.size		.nv.reservedSmem.offset0,0x4
	.type		.nv.reservedSmem.cap,@object
	.size		.nv.reservedSmem.cap,0x4
